	.headerflags	@"EF_CUDA_TEXMODE_UNIFIED EF_CUDA_64BIT_ADDRESS EF_CUDA_SM86 EF_CUDA_VIRTUAL_SM(EF_CUDA_SM86)"
	.elftype	@"ET_EXEC"


//--------------------- .nv.info                  --------------------------
	.section	.nv.info,"",@"SHT_CUDA_INFO"
	.align	4


	//----- nvinfo : EIATTR_REGCOUNT
	.align		4
        /*0000*/ 	.byte	0x04, 0x2f
        /*0002*/ 	.short	(.L_1 - .L_0)
	.align		4
.L_0:
        /*0004*/ 	.word	index@(triton_mm)
        /*0008*/ 	.word	0x000000ff


	//----- nvinfo : EIATTR_MAX_STACK_SIZE
	.align		4
.L_1:
        /*000c*/ 	.byte	0x04, 0x23
        /*000e*/ 	.short	(.L_3 - .L_2)
	.align		4
.L_2:
        /*0010*/ 	.word	index@(triton_mm)
        /*0014*/ 	.word	0x00000000


	//----- nvinfo : EIATTR_MIN_STACK_SIZE
	.align		4
.L_3:
        /*0018*/ 	.byte	0x04, 0x12
        /*001a*/ 	.short	(.L_5 - .L_4)
	.align		4
.L_4:
        /*001c*/ 	.word	index@(triton_mm)
        /*0020*/ 	.word	0x000002e0


	//----- nvinfo : EIATTR_FRAME_SIZE
	.align		4
.L_5:
        /*0024*/ 	.byte	0x04, 0x11
        /*0026*/ 	.short	(.L_7 - .L_6)
	.align		4
.L_6:
        /*0028*/ 	.word	index@(triton_mm)
        /*002c*/ 	.word	0x000002e0
.L_7:


//--------------------- .nv.info.triton_mm        --------------------------
	.section	.nv.info.triton_mm,"",@"SHT_CUDA_INFO"
	.align	4


	//----- nvinfo : EIATTR_CUDA_API_VERSION
	.align		4
        /*0000*/ 	.byte	0x04, 0x37
        /*0002*/ 	.short	(.L_9 - .L_8)
.L_8:
        /*0004*/ 	.word	0x0000007b


	//----- nvinfo : EIATTR_SW2861232_WAR
	.align		4
.L_9:
        /*0008*/ 	.byte	0x01, 0x35
	.zero		2


	//----- nvinfo : EIATTR_PARAM_CBANK
	.align		4
        /*000c*/ 	.byte	0x04, 0x0a
        /*000e*/ 	.short	(.L_11 - .L_10)
	.align		4
.L_10:
        /*0010*/ 	.word	index@(.nv.constant0.triton_mm)
        /*0014*/ 	.short	0x0160
        /*0016*/ 	.short	0x0024


	//----- nvinfo : EIATTR_CBANK_PARAM_SIZE
	.align		4
.L_11:
        /*0018*/ 	.byte	0x03, 0x19
        /*001a*/ 	.short	0x0024


	//----- nvinfo : EIATTR_KPARAM_INFO
	.align		4
        /*001c*/ 	.byte	0x04, 0x17
        /*001e*/ 	.short	(.L_13 - .L_12)
.L_12:
        /*0020*/ 	.word	0x00000000
        /*0024*/ 	.short	0x0004
        /*0026*/ 	.short	0x0020
        /*0028*/ 	.byte	0x00, 0xf0, 0x11, 0x00


	//----- nvinfo : EIATTR_KPARAM_INFO
	.align		4
.L_13:
        /*002c*/ 	.byte	0x04, 0x17
        /*002e*/ 	.short	(.L_15 - .L_14)
.L_14:
        /*0030*/ 	.word	0x00000000
        /*0034*/ 	.short	0x0003
        /*0036*/ 	.short	0x0018
        /*0038*/ 	.byte	0x00, 0xf0, 0x21, 0x00


	//----- nvinfo : EIATTR_KPARAM_INFO
	.align		4
.L_15:
        /*003c*/ 	.byte	0x04, 0x17
        /*003e*/ 	.short	(.L_17 - .L_16)
.L_16:
        /*0040*/ 	.word	0x00000000
        /*0044*/ 	.short	0x0002
        /*0046*/ 	.short	0x0010
        /*0048*/ 	.byte	0x00, 0xf0, 0x21, 0x00


	//----- nvinfo : EIATTR_KPARAM_INFO
	.align		4
.L_17:
        /*004c*/ 	.byte	0x04, 0x17
        /*004e*/ 	.short	(.L_19 - .L_18)
.L_18:
        /*0050*/ 	.word	0x00000000
        /*0054*/ 	.short	0x0001
        /*0056*/ 	.short	0x0008
        /*0058*/ 	.byte	0x00, 0xf0, 0x21, 0x00


	//----- nvinfo : EIATTR_KPARAM_INFO
	.align		4
.L_19:
        /*005c*/ 	.byte	0x04, 0x17
        /*005e*/ 	.short	(.L_21 - .L_20)
.L_20:
        /*0060*/ 	.word	0x00000000
        /*0064*/ 	.short	0x0000
        /*0066*/ 	.short	0x0000
        /*0068*/ 	.byte	0x00, 0xf0, 0x21, 0x00


	//----- nvinfo : EIATTR_MAXREG_COUNT
	.align		4
.L_21:
        /*006c*/ 	.byte	0x03, 0x1b
        /*006e*/ 	.short	0x00ff


	//----- nvinfo : EIATTR_EXIT_INSTR_OFFSETS
	.align		4
        /*0070*/ 	.byte	0x04, 0x1c
        /*0072*/ 	.short	(.L_23 - .L_22)


	//   ....[0]....
.L_22:
        /*0074*/ 	.word	0x00000050


	//   ....[1]....
        /*0078*/ 	.word	0x00028870


	//   ....[2]....
        /*007c*/ 	.word	0x00028890


	//----- nvinfo : EIATTR_MAX_THREADS
	.align		4
.L_23:
        /*0080*/ 	.byte	0x04, 0x05
        /*0082*/ 	.short	(.L_25 - .L_24)
.L_24:
        /*0084*/ 	.word	0x00000080
        /*0088*/ 	.word	0x00000001
        /*008c*/ 	.word	0x00000001
.L_25:


//--------------------- .nv.rel.action            --------------------------
	.section	.nv.rel.action,"",@"SHT_CUDA_RELOCINFO"
	.align	8
	.sectionentsize	8
        /*0000*/ 	.byte	0x73, 0x00, 0x00, 0x00, 0x00, 0x00, 0x00, 0x00, 0x00, 0x00, 0x00, 0x11, 0x25, 0x00, 0x05, 0x36


//--------------------- .nv.constant0.triton_mm   --------------------------
	.section	.nv.constant0.triton_mm,"a",@progbits
	.align	4
.nv.constant0.triton_mm:
	.zero		388


//--------------------- .text.triton_mm           --------------------------
	.section	.text.triton_mm,"ax",@progbits
	.sectionflags	@"SHF_BARRIERS=1"
	.sectioninfo	@"SHI_REGISTERS=255"
	.align	128
        .global         triton_mm
        .type           triton_mm,@function
        .size           triton_mm,(.L_x_3 - triton_mm)
        .other          triton_mm,@"STO_CUDA_ENTRY STV_DEFAULT"
triton_mm:
.text.triton_mm:
[----:B------:R-:W-:-:S02]  /*0000*/  MOV R1, c[0x0][0x28] ;  /* 0x00000a0000017a02 */ /* 0x000fc40000000f00 */
[----:B------:R-:W-:Y:S02]  /*0010*/  MOV R2, c[0x0][0x180] ;  /* 0x0000600000027a02 */ /* 0x000fe40000000f00 */
[----:B------:R-:W-:-:S03]  /*0020*/  IADD3 R1, R1, -0x2e0, RZ ;  /* 0xfffffd2001017810 */ /* 0x000fc60007ffe0ff */
[----:B------:R-:W-:-:S05]  /*0030*/  IMAD R0, R2, 0x1900, RZ ;  /* 0x0000190002007824 */ /* 0x000fca00078e02ff */
[----:B------:R-:W-:-:S13]  /*0040*/  ISETP.NE.AND P0, PT, R0, RZ, PT ;  /* 0x000000ff0000720c */ /* 0x000fda0003f05270 */
[----:B------:R-:W-:Y:S05]  /*0050*/  @!P0 EXIT ;  /* 0x000000000000894d */ /* 0x000fea0003800000 */
[----:B------:R-:W1:Y:S01]  /*0060*/  S2R R11, SR_CTAID.X ;  /* 0x00000000000b7919 */ /* 0x000e620000002500 */
[----:B------:R-:W-:Y:S01]  /*0070*/  IMAD R2, R2, 0x32, RZ ;  /* 0x0000003202027824 */ /* 0x000fe200078e02ff */
[----:B------:R-:W-:Y:S01]  /*0080*/  ULDC.64 UR10, c[0x0][0x118] ;  /* 0x00004600000a7ab9 */ /* 0x000fe20000000a00 */
[----:B------:R-:W-:Y:S01]  /*0090*/  CS2R R228, SRZ ;  /* 0x0000000000e47805 */ /* 0x000fe2000001ff00 */
[----:B------:R-:W-:Y:S01]  /*00a0*/  CS2R R230, SRZ ;  /* 0x0000000000e67805 */ /* 0x000fe2000001ff00 */
[----:B------:R-:W-:Y:S01]  /*00b0*/  UMOV UR6, URZ ;  /* 0x0000003f00067c82 */ /* 0x000fe20008000000 */
[----:B------:R-:W-:Y:S01]  /*00c0*/  IADD3 R0, R2, 0x3f, RZ ;  /* 0x0000003f02007810 */ /* 0x000fe20007ffe0ff */
[----:B------:R-:W-:Y:S01]  /*00d0*/  UMOV UR7, URZ ;  /* 0x0000003f00077c82 */ /* 0x000fe20008000000 */
[----:B------:R-:W-:Y:S01]  /*00e0*/  IABS R12, R2 ;  /* 0x00000002000c7213 */ /* 0x000fe20000000000 */
[----:B------:R-:W-:Y:S01]  /*00f0*/  UMOV UR8, 0x18000 ;  /* 0x0001800000087882 */ /* 0x000fe20000000000 */
[----:B------:R-:W-:Y:S01]  /*0100*/  SHF.R.S32.HI R3, RZ, 0x1f, R0 ;  /* 0x0000001fff037819 */ /* 0x000fe20000011400 */
[----:B------:R-:W-:-:S02]  /*0110*/  UMOV UR4, URZ ;  /* 0x0000003f00047c82 */ /* 0x000fc40008000000 */
[----:B------:R-:W-:Y:S01]  /*0120*/  UPLOP3.LUT UP0, UPT, UPT, UPT, UPT, 0x80, 0x0 ;  /* 0x000000000000789c */ /* 0x000fe20003f0f070 */
[----:B------:R-:W-:Y:S01]  /*0130*/  LEA.HI R3, R3, R0, RZ, 0x6 ;  /* 0x0000000003037211 */ /* 0x000fe200078f30ff */
[----:B------:R-:W-:Y:S01]  /*0140*/  UMOV UR5, URZ ;  /* 0x0000003f00057c82 */ /* 0x000fe20008000000 */
[----:B-1----:R-:W-:-:S04]  /*0150*/  SHF.R.S32.HI R4, RZ, 0x1f, R11 ;  /* 0x0000001fff047819 */ /* 0x002fc8000001140b */
[----:B------:R-:W-:-:S04]  /*0160*/  LEA.HI R4, R4, R11, RZ, 0x3 ;  /* 0x0000000b04047211 */ /* 0x000fc800078f18ff */
[----:B------:R-:W-:-:S04]  /*0170*/  LOP3.LUT R6, R4, 0xfffffff8, RZ, 0xc0, !PT ;  /* 0xfffffff804067812 */ /* 0x000fc800078ec0ff */
[----:B------:R-:W-:Y:S02]  /*0180*/  LEA.HI.SX32 R3, R3, -R6, 0x1a ;  /* 0x8000000603037211 */ /* 0x000fe400078fd2ff */
[----:B------:R-:W-:Y:S02]  /*0190*/  IADD3 R10, -R6, R11, RZ ;  /* 0x0000000b060a7210 */ /* 0x000fe40007ffe1ff */
[----:B------:R-:W-:-:S04]  /*01a0*/  IMNMX R3, R3, 0x8, PT ;  /* 0x0000000803037817 */ /* 0x000fc80003800200 */
[-C--:B------:R-:W-:Y:S02]  /*01b0*/  IABS R13, R3.reuse ;  /* 0x00000003000d7213 */ /* 0x080fe40000000000 */
[----:B------:R-:W-:Y:S02]  /*01c0*/  IABS R9, R3 ;  /* 0x0000000300097213 */ /* 0x000fe40000000000 */
[----:B------:R-:W1:Y:S08]  /*01d0*/  I2F.RP R0, R13 ;  /* 0x0000000d00007306 */ /* 0x000e700000209400 */
[----:B-1----:R-:W1:Y:S02]  /*01e0*/  MUFU.RCP R0, R0 ;  /* 0x0000000000007308 */ /* 0x002e640000001000 */
[----:B-1----:R-:W-:-:S02]  /*01f0*/  IADD3 R4, R0, 0xffffffe, RZ ;  /* 0x0ffffffe00047810 */ /* 0x002fc40007ffe0ff */
[----:B------:R-:W-:-:S04]  /*0200*/  IABS R0, R10 ;  /* 0x0000000a00007213 */ /* 0x000fc80000000000 */
[----:B------:R1:W2:Y:S01]  /*0210*/  F2I.FTZ.U32.TRUNC.NTZ R5, R4 ;  /* 0x0000000400057305 */ /* 0x0002a2000021f000 */
[----:B------:R-:W-:-:S04]  /*0220*/  LOP3.LUT R10, R10, R3, RZ, 0x3c, !PT ;  /* 0x000000030a0a7212 */ /* 0x000fc800078e3cff */
[----:B------:R-:W-:Y:S02]  /*0230*/  ISETP.GE.AND P3, PT, R10, RZ, PT ;  /* 0x000000ff0a00720c */ /* 0x000fe40003f66270 */
[----:B------:R-:W-:Y:S02]  /*0240*/  LOP3.LUT R10, RZ, R3, RZ, 0x33, !PT ;  /* 0x00000003ff0a7212 */ /* 0x000fe400078e33ff */
[----:B-1----:R-:W-:Y:S02]  /*0250*/  MOV R4, RZ ;  /* 0x000000ff00047202 */ /* 0x002fe40000000f00 */
[----:B--2---:R-:W-:-:S05]  /*0260*/  IADD3 R8, RZ, -R5, RZ ;  /* 0x80000005ff087210 */ /* 0x004fca0007ffe0ff */
[----:B------:R-:W-:Y:S01]  /*0270*/  IMAD R7, R8, R13, RZ ;  /* 0x0000000d08077224 */ /* 0x000fe200078e02ff */
[----:B------:R-:W-:Y:S02]  /*0280*/  MOV R8, R12 ;  /* 0x0000000c00087202 */ /* 0x000fe40000000f00 */
[----:B------:R-:W-:Y:S01]  /*0290*/  IADD3 R12, RZ, -R9, RZ ;  /* 0x80000009ff0c7210 */ /* 0x000fe20007ffe0ff */
[----:B------:R-:W-:Y:S01]  /*02a0*/  IMAD.HI.U32 R5, R5, R7, R4 ;  /* 0x0000000705057227 */ /* 0x000fe200078e0004 */
[----:B------:R-:W1:Y:S01]  /*02b0*/  I2F.RP R9, R8 ;  /* 0x0000000800097306 */ /* 0x000e620000209400 */
[----:B------:R-:W-:-:S04]  /*02c0*/  IABS R4, R11 ;  /* 0x0000000b00047213 */ /* 0x000fc80000000000 */
[----:B------:R-:W-:-:S04]  /*02d0*/  IMAD.HI.U32 R7, R5, R0, RZ ;  /* 0x0000000005077227 */ /* 0x000fc800078e00ff */
[----:B------:R-:W-:Y:S02]  /*02e0*/  IMAD R0, R7, R12, R0 ;  /* 0x0000000c07007224 */ /* 0x000fe400078e0200 */
[----:B------:R-:W-:-:S03]  /*02f0*/  IMAD.HI.U32 R5, R5, R4, RZ ;  /* 0x0000000405057227 */ /* 0x000fc600078e00ff */
[----:B------:R-:W-:Y:S01]  /*0300*/  ISETP.GT.U32.AND P2, PT, R13, R0, PT ;  /* 0x000000000d00720c */ /* 0x000fe20003f44070 */
[----:B------:R-:W-:Y:S01]  /*0310*/  IMAD R4, R5, R12, R4 ;  /* 0x0000000c05047224 */ /* 0x000fe200078e0204 */
[----:B-1----:R-:W1:Y:S04]  /*0320*/  MUFU.RCP R9, R9 ;  /* 0x0000000900097308 */ /* 0x002e680000001000 */
[----:B------:R-:W-:-:S07]  /*0330*/  ISETP.GT.U32.AND P1, PT, R13, R4, PT ;  /* 0x000000040d00720c */ /* 0x000fce0003f24070 */
[-C--:B------:R-:W-:Y:S02]  /*0340*/  @!P2 IADD3 R0, R0, -R13.reuse, RZ ;  /* 0x8000000d0000a210 */ /* 0x080fe40007ffe0ff */
[----:B------:R-:W-:Y:S02]  /*0350*/  @!P2 IADD3 R7, R7, 0x1, RZ ;  /* 0x000000010707a810 */ /* 0x000fe40007ffe0ff */
[-C--:B------:R-:W-:Y:S02]  /*0360*/  ISETP.GE.U32.AND P0, PT, R0, R13.reuse, PT ;  /* 0x0000000d0000720c */ /* 0x080fe40003f06070 */
[----:B------:R-:W2:Y:S01]  /*0370*/  S2R R0, SR_TID.X ;  /* 0x0000000000007919 */ /* 0x000ea20000002100 */
[----:B-1----:R-:W-:Y:S02]  /*0380*/  IADD3 R5, R9, 0xffffffe, RZ ;  /* 0x0ffffffe09057810 */ /* 0x002fe40007ffe0ff */
[----:B------:R-:W-:Y:S02]  /*0390*/  @!P1 IADD3 R4, R4, -R13, RZ ;  /* 0x8000000d04049210 */ /* 0x000fe40007ffe0ff */
[----:B------:R-:W-:-:S02]  /*03a0*/  ISETP.GE.AND P2, PT, R11, RZ, PT ;  /* 0x000000ff0b00720c */ /* 0x000fc40003f46270 */
[----:B------:R-:W1:Y:S01]  /*03b0*/  F2I.FTZ.U32.TRUNC.NTZ R5, R5 ;  /* 0x0000000500057305 */ /* 0x000e62000021f000 */
[----:B------:R-:W-:-:S03]  /*03c0*/  ISETP.GT.U32.AND P1, PT, R13, R4, PT ;  /* 0x000000040d00720c */ /* 0x000fc60003f24070 */
[----:B------:R-:W-:Y:S02]  /*03d0*/  @P0 IADD3 R7, R7, 0x1, RZ ;  /* 0x0000000107070810 */ /* 0x000fe40007ffe0ff */
[----:B------:R-:W-:Y:S02]  /*03e0*/  ISETP.NE.AND P0, PT, R3, RZ, PT ;  /* 0x000000ff0300720c */ /* 0x000fe40003f05270 */
[----:B------:R-:W-:-:S04]  /*03f0*/  @!P3 IADD3 R7, -R7, RZ, RZ ;  /* 0x000000ff0707b210 */ /* 0x000fc80007ffe1ff */
[----:B------:R-:W-:Y:S02]  /*0400*/  SEL R7, R10, R7, !P0 ;  /* 0x000000070a077207 */ /* 0x000fe40004000000 */
[----:B------:R-:W-:Y:S02]  /*0410*/  @!P1 IADD3 R4, R4, -R13, RZ ;  /* 0x8000000d04049210 */ /* 0x000fe40007ffe0ff */
[----:B-1----:R-:W-:Y:S02]  /*0420*/  IADD3 R9, RZ, -R5, RZ ;  /* 0x80000005ff097210 */ /* 0x002fe40007ffe0ff */
[----:B--2---:R-:W-:Y:S02]  /*0430*/  SHF.R.U32.HI R23, RZ, 0x5, R0 ;  /* 0x00000005ff177819 */ /* 0x004fe40000011600 */
[----:B------:R-:W-:Y:S01]  /*0440*/  SHF.R.S32.HI R20, RZ, 0x18, R7 ;  /* 0x00000018ff147819 */ /* 0x000fe20000011407 */
[----:B------:R-:W-:Y:S01]  /*0450*/  IMAD R9, R9, R8, RZ ;  /* 0x0000000809097224 */ /* 0x000fe200078e02ff */
[----:B------:R-:W-:-:S02]  /*0460*/  SGXT.U32 R23, R23, 0x2 ;  /* 0x000000021717781a */ /* 0x000fc40000000000 */
[----:B------:R-:W-:Y:S02]  /*0470*/  SHF.L.U32 R63, R7, 0x7, RZ ;  /* 0x00000007073f7819 */ /* 0x000fe400000006ff */
[----:B------:R-:W-:Y:S02]  /*0480*/  MOV R3, R4 ;  /* 0x0000000400037202 */ /* 0x000fe40000000f00 */
[----:B------:R-:W-:Y:S01]  /*0490*/  MOV R4, RZ ;  /* 0x000000ff00047202 */ /* 0x000fe20000000f00 */
[----:B------:R1:W-:Y:S01]  /*04a0*/  STL [R1+0x238], R63 ;  /* 0x0002383f01007387 */ /* 0x0003e20000100800 */
[----:B------:R-:W-:Y:S02]  /*04b0*/  SGXT R20, R20, 0x1 ;  /* 0x000000011414781a */ /* 0x000fe40000000200 */
[----:B------:R-:W-:Y:S01]  /*04c0*/  LOP3.LUT R11, R63, R23, RZ, 0xfc, !PT ;  /* 0x000000173f0b7212 */ /* 0x000fe200078efcff */
[----:B------:R-:W-:Y:S01]  /*04d0*/  IMAD.HI.U32 R9, R5, R9, R4 ;  /* 0x0000000905097227 */ /* 0x000fe200078e0004 */
[----:B------:R-:W-:-:S02]  /*04e0*/  @!P2 IADD3 R3, -R3, RZ, RZ ;  /* 0x000000ff0303a210 */ /* 0x000fc40007ffe1ff */
[----:B------:R-:W-:Y:S02]  /*04f0*/  LEA.HI R4, R20, R11, RZ, 0x7 ;  /* 0x0000000b14047211 */ /* 0x000fe400078f38ff */
[C-C-:B------:R-:W-:Y:S02]  /*0500*/  LOP3.LUT R25, R63.reuse, 0x14, R23.reuse, 0xfe, !PT ;  /* 0x000000143f197812 */ /* 0x140fe400078efe17 */
[----:B------:R-:W-:Y:S02]  /*0510*/  SEL R3, R10, R3, !P0 ;  /* 0x000000030a037207 */ /* 0x000fe40004000000 */
[----:B------:R-:W-:Y:S02]  /*0520*/  LOP3.LUT R4, R4, 0xffffff80, RZ, 0xc0, !PT ;  /* 0xffffff8004047812 */ /* 0x000fe400078ec0ff */
[C-C-:B------:R-:W-:Y:S02]  /*0530*/  LOP3.LUT R26, R63.reuse, 0x18, R23.reuse, 0xfe, !PT ;  /* 0x000000183f1a7812 */ /* 0x140fe400078efe17 */
[----:B------:R-:W-:-:S02]  /*0540*/  LOP3.LUT R13, R63, 0x8, R23, 0xfe, !PT ;  /* 0x000000083f0d7812 */ /* 0x000fc400078efe17 */
[----:B------:R-:W-:Y:S02]  /*0550*/  LEA.HI R10, R20, R25, RZ, 0x7 ;  /* 0x00000019140a7211 */ /* 0x000fe400078f38ff */
[----:B------:R-:W-:Y:S02]  /*0560*/  IADD3 R14, R6, R3, RZ ;  /* 0x00000003060e7210 */ /* 0x000fe40007ffe0ff */
[----:B------:R-:W-:Y:S02]  /*0570*/  IADD3 R3, R11, -R4, RZ ;  /* 0x800000040b037210 */ /* 0x000fe40007ffe0ff */
[C---:B------:R-:W-:Y:S02]  /*0580*/  LEA.HI R11, R20.reuse, R26, RZ, 0x7 ;  /* 0x0000001a140b7211 */ /* 0x040fe400078f38ff */
[----:B------:R-:W-:Y:S02]  /*0590*/  LOP3.LUT R12, R63, 0x4, R23, 0xfe, !PT ;  /* 0x000000043f0c7812 */ /* 0x000fe400078efe17 */
[----:B------:R-:W-:-:S02]  /*05a0*/  LEA.HI R7, R20, R13, RZ, 0x7 ;  /* 0x0000000d14077211 */ /* 0x000fc400078f38ff */
[----:B------:R-:W-:Y:S02]  /*05b0*/  LOP3.LUT R10, R10, 0xffffff80, RZ, 0xc0, !PT ;  /* 0xffffff800a0a7812 */ /* 0x000fe400078ec0ff */
[--C-:B------:R-:W-:Y:S02]  /*05c0*/  LOP3.LUT R27, R63, 0x1c, R23.reuse, 0xfe, !PT ;  /* 0x0000001c3f1b7812 */ /* 0x100fe400078efe17 */
[----:B------:R-:W-:Y:S02]  /*05d0*/  LOP3.LUT R11, R11, 0xffffff80, RZ, 0xc0, !PT ;  /* 0xffffff800b0b7812 */ /* 0x000fe400078ec0ff */
[----:B------:R-:W-:Y:S02]  /*05e0*/  LEA.HI R5, R20, R12, RZ, 0x7 ;  /* 0x0000000c14057211 */ /* 0x000fe400078f38ff */
[----:B------:R-:W-:Y:S02]  /*05f0*/  LOP3.LUT R4, R7, 0xffffff80, RZ, 0xc0, !PT ;  /* 0xffffff8007047812 */ /* 0x000fe400078ec0ff */
[----:B------:R-:W-:-:S02]  /*0600*/  LOP3.LUT R28, R63, 0x20, R23, 0xfe, !PT ;  /* 0x000000203f1c7812 */ /* 0x000fc400078efe17 */
[----:B------:R-:W-:Y:S02]  /*0610*/  IADD3 R25, R25, -R10, RZ ;  /* 0x8000000a19197210 */ /* 0x000fe40007ffe0ff */
[----:B------:R-:W-:Y:S02]  /*0620*/  LEA.HI R10, R20, R27, RZ, 0x7 ;  /* 0x0000001b140a7211 */ /* 0x000fe400078f38ff */
[----:B------:R-:W-:Y:S02]  /*0630*/  LOP3.LUT R30, R63, 0x28, R23, 0xfe, !PT ;  /* 0x000000283f1e7812 */ /* 0x000fe400078efe17 */
[----:B------:R-:W-:Y:S02]  /*0640*/  IADD3 R26, R26, -R11, RZ ;  /* 0x8000000b1a1a7210 */ /* 0x000fe40007ffe0ff */
[----:B------:R-:W-:Y:S02]  /*0650*/  LOP3.LUT R5, R5, 0xffffff80, RZ, 0xc0, !PT ;  /* 0xffffff8005057812 */ /* 0x000fe400078ec0ff */
[----:B------:R-:W-:-:S02]  /*0660*/  IADD3 R4, R13, -R4, RZ ;  /* 0x800000040d047210 */ /* 0x000fc40007ffe0ff */
[----:B------:R-:W-:Y:S02]  /*0670*/  LEA.HI R11, R20, R28, RZ, 0x7 ;  /* 0x0000001c140b7211 */ /* 0x000fe400078f38ff */
[C-C-:B------:R-:W-:Y:S02]  /*0680*/  LOP3.LUT R29, R63.reuse, 0x24, R23.reuse, 0xfe, !PT ;  /* 0x000000243f1d7812 */ /* 0x140fe400078efe17 */
[----:B------:R-:W-:Y:S02]  /*0690*/  LOP3.LUT R10, R10, 0xffffff80, RZ, 0xc0, !PT ;  /* 0xffffff800a0a7812 */ /* 0x000fe400078ec0ff */
[----:B------:R-:W-:Y:S02]  /*06a0*/  LEA.HI R13, R20, R30, RZ, 0x7 ;  /* 0x0000001e140d7211 */ /* 0x000fe400078f38ff */
[----:B------:R-:W-:Y:S02]  /*06b0*/  LOP3.LUT R31, R63, 0x2c, R23, 0xfe, !PT ;  /* 0x0000002c3f1f7812 */ /* 0x000fe400078efe17 */
[----:B------:R-:W-:-:S02]  /*06c0*/  IADD3 R5, R12, -R5, RZ ;  /* 0x800000050c057210 */ /* 0x000fc40007ffe0ff */
[----:B------:R-:W-:Y:S02]  /*06d0*/  LOP3.LUT R11, R11, 0xffffff80, RZ, 0xc0, !PT ;  /* 0xffffff800b0b7812 */ /* 0x000fe400078ec0ff */
[C---:B------:R-:W-:Y:S02]  /*06e0*/  LEA.HI R12, R20.reuse, R29, RZ, 0x7 ;  /* 0x0000001d140c7211 */ /* 0x040fe400078f38ff */
[----:B------:R-:W-:Y:S02]  /*06f0*/  IADD3 R27, R27, -R10, RZ ;  /* 0x8000000a1b1b7210 */ /* 0x000fe40007ffe0ff */
[----:B------:R-:W-:Y:S02]  /*0700*/  LOP3.LUT R13, R13, 0xffffff80, RZ, 0xc0, !PT ;  /* 0xffffff800d0d7812 */ /* 0x000fe400078ec0ff */
[----:B------:R-:W-:Y:S02]  /*0710*/  LOP3.LUT R32, R63, 0x30, R23, 0xfe, !PT ;  /* 0x000000303f207812 */ /* 0x000fe400078efe17 */
[----:B------:R-:W-:-:S02]  /*0720*/  LEA.HI R10, R20, R31, RZ, 0x7 ;  /* 0x0000001f140a7211 */ /* 0x000fc400078f38ff */
[C-C-:B------:R-:W-:Y:S02]  /*0730*/  LOP3.LUT R34, R63.reuse, 0x38, R23.reuse, 0xfe, !PT ;  /* 0x000000383f227812 */ /* 0x140fe400078efe17 */
[----:B------:R-:W-:Y:S02]  /*0740*/  IADD3 R28, R28, -R11, RZ ;  /* 0x8000000b1c1c7210 */ /* 0x000fe40007ffe0ff */
[----:B------:R-:W-:Y:S02]  /*0750*/  LOP3.LUT R12, R12, 0xffffff80, RZ, 0xc0, !PT ;  /* 0xffffff800c0c7812 */ /* 0x000fe400078ec0ff */
[----:B------:R-:W-:Y:S02]  /*0760*/  IADD3 R30, R30, -R13, RZ ;  /* 0x8000000d1e1e7210 */ /* 0x000fe40007ffe0ff */
[----:B------:R-:W-:Y:S02]  /*0770*/  LEA.HI R11, R20, R32, RZ, 0x7 ;  /* 0x00000020140b7211 */ /* 0x000fe400078f38ff */
[----:B------:R-:W-:-:S02]  /*0780*/  LOP3.LUT R33, R63, 0x34, R23, 0xfe, !PT ;  /* 0x000000343f217812 */ /* 0x000fc400078efe17 */
[----:B------:R-:W-:Y:S02]  /*0790*/  LOP3.LUT R10, R10, 0xffffff80, RZ, 0xc0, !PT ;  /* 0xffffff800a0a7812 */ /* 0x000fe400078ec0ff */
[C---:B------:R-:W-:Y:S02]  /*07a0*/  LEA.HI R13, R20.reuse, R34, RZ, 0x7 ;  /* 0x00000022140d7211 */ /* 0x040fe400078f38ff */
[----:B------:R-:W-:Y:S02]  /*07b0*/  LOP3.LUT R35, R63, 0x3c, R23, 0xfe, !PT ;  /* 0x0000003c3f237812 */ /* 0x000fe400078efe17 */
[----:B------:R-:W-:Y:S02]  /*07c0*/  IADD3 R29, R29, -R12, RZ ;  /* 0x8000000c1d1d7210 */ /* 0x000fe40007ffe0ff */
[----:B------:R-:W-:Y:S02]  /*07d0*/  LOP3.LUT R11, R11, 0xffffff80, RZ, 0xc0, !PT ;  /* 0xffffff800b0b7812 */ /* 0x000fe400078ec0ff */
[----:B------:R-:W-:-:S02]  /*07e0*/  LEA.HI R12, R20, R33, RZ, 0x7 ;  /* 0x00000021140c7211 */ /* 0x000fc400078f38ff */
[----:B------:R-:W-:Y:S02]  /*07f0*/  IADD3 R31, R31, -R10, RZ ;  /* 0x8000000a1f1f7210 */ /* 0x000fe40007ffe0ff */
[----:B------:R-:W-:Y:S02]  /*0800*/  LOP3.LUT R13, R13, 0xffffff80, RZ, 0xc0, !PT ;  /* 0xffffff800d0d7812 */ /* 0x000fe400078ec0ff */
[C-C-:B------:R-:W-:Y:S02]  /*0810*/  LOP3.LUT R36, R63.reuse, 0x40, R23.reuse, 0xfe, !PT ;  /* 0x000000403f247812 */ /* 0x140fe400078efe17 */
[----:B------:R-:W-:Y:S02]  /*0820*/  LEA.HI R10, R20, R35, RZ, 0x7 ;  /* 0x00000023140a7211 */ /* 0x000fe400078f38ff */
[----:B------:R-:W-:Y:S02]  /*0830*/  LOP3.LUT R38, R63, 0x48, R23, 0xfe, !PT ;  /* 0x000000483f267812 */ /* 0x000fe400078efe17 */
[----:B------:R-:W-:-:S02]  /*0840*/  IADD3 R32, R32, -R11, RZ ;  /* 0x8000000b20207210 */ /* 0x000fc40007ffe0ff */
[----:B------:R-:W-:Y:S02]  /*0850*/  LOP3.LUT R12, R12, 0xffffff80, RZ, 0xc0, !PT ;  /* 0xffffff800c0c7812 */ /* 0x000fe400078ec0ff */
[----:B------:R-:W-:Y:S02]  /*0860*/  IADD3 R34, R34, -R13, RZ ;  /* 0x8000000d22227210 */ /* 0x000fe40007ffe0ff */
[----:B------:R-:W-:Y:S02]  /*0870*/  LEA.HI R11, R20, R36, RZ, 0x7 ;  /* 0x00000024140b7211 */ /* 0x000fe400078f38ff */
[----:B------:R-:W-:Y:S02]  /*0880*/  LOP3.LUT R37, R63, 0x44, R23, 0xfe, !PT ;  /* 0x000000443f257812 */ /* 0x000fe400078efe17 */
[----:B------:R-:W-:Y:S02]  /*0890*/  LOP3.LUT R10, R10, 0xffffff80, RZ, 0xc0, !PT ;  /* 0xffffff800a0a7812 */ /* 0x000fe400078ec0ff */
[----:B------:R-:W-:-:S02]  /*08a0*/  LEA.HI R13, R20, R38, RZ, 0x7 ;  /* 0x00000026140d7211 */ /* 0x000fc400078f38ff */
[----:B------:R-:W-:Y:S02]  /*08b0*/  LOP3.LUT R39, R63, 0x4c, R23, 0xfe, !PT ;  /* 0x0000004c3f277812 */ /* 0x000fe400078efe17 */
[----:B------:R-:W-:Y:S02]  /*08c0*/  IADD3 R33, R33, -R12, RZ ;  /* 0x8000000c21217210 */ /* 0x000fe40007ffe0ff */
[----:B------:R-:W-:Y:S02]  /*08d0*/  LOP3.LUT R11, R11, 0xffffff80, RZ, 0xc0, !PT ;  /* 0xffffff800b0b7812 */ /* 0x000fe400078ec0ff */
[----:B------:R-:W-:Y:S02]  /*08e0*/  LEA.HI R12, R20, R37, RZ, 0x7 ;  /* 0x00000025140c7211 */ /* 0x000fe400078f38ff */
[----:B------:R-:W-:Y:S02]  /*08f0*/  IADD3 R35, R35, -R10, RZ ;  /* 0x8000000a23237210 */ /* 0x000fe40007ffe0ff */
[----:B------:R-:W-:-:S02]  /*0900*/  LOP3.LUT R13, R13, 0xffffff80, RZ, 0xc0, !PT ;  /* 0xffffff800d0d7812 */ /* 0x000fc400078ec0ff */
[C-C-:B------:R-:W-:Y:S02]  /*0910*/  LOP3.LUT R40, R63.reuse, 0x50, R23.reuse, 0xfe, !PT ;  /* 0x000000503f287812 */ /* 0x140fe400078efe17 */
        /* <DEDUP_REMOVED lines=12> */
[----:B------:R-:W-:Y:S02]  /*09e0*/  LEA.HI R12, R20, R41, RZ, 0x7 ;  /* 0x00000029140c7211 */ /* 0x000fe400078f38ff */
[----:B------:R-:W-:Y:S02]  /*09f0*/  IADD3 R39, R39, -R10, RZ ;  /* 0x8000000a27277210 */ /* 0x000fe40007ffe0ff */
[----:B------:R-:W-:Y:S02]  /*0a00*/  LOP3.LUT R13, R13, 0xffffff80, RZ, 0xc0, !PT ;  /* 0xffffff800d0d7812 */ /* 0x000fe400078ec0ff */
[C-C-:B------:R-:W-:Y:S02]  /*0a10*/  LOP3.LUT R44, R63.reuse, 0x60, R23.reuse, 0xfe, !PT ;  /* 0x000000603f2c7812 */ /* 0x140fe400078efe17 */
[----:B------:R-:W-:-:S02]  /*0a20*/  LOP3.LUT R15, R63, 0xc, R23, 0xfe, !PT ;  /* 0x0000000c3f0f7812 */ /* 0x000fc400078efe17 */
[----:B------:R-:W-:Y:S02]  /*0a30*/  LEA.HI R10, R20, R43, RZ, 0x7 ;  /* 0x0000002b140a7211 */ /* 0x000fe400078f38ff */
[----:B------:R-:W-:Y:S02]  /*0a40*/  LOP3.LUT R46, R63, 0x68, R23, 0xfe, !PT ;  /* 0x000000683f2e7812 */ /* 0x000fe400078efe17 */
[----:B------:R-:W-:Y:S02]  /*0a50*/  IADD3 R40, R40, -R11, RZ ;  /* 0x8000000b28287210 */ /* 0x000fe40007ffe0ff */
[----:B------:R-:W-:Y:S02]  /*0a60*/  LOP3.LUT R12, R12, 0xffffff80, RZ, 0xc0, !PT ;  /* 0xffffff800c0c7812 */ /* 0x000fe400078ec0ff */
[----:B------:R-:W-:Y:S02]  /*0a70*/  IADD3 R42, R42, -R13, RZ ;  /* 0x8000000d2a2a7210 */ /* 0x000fe40007ffe0ff */
[----:B------:R-:W-:-:S02]  /*0a80*/  LEA.HI R11, R20, R44, RZ, 0x7 ;  /* 0x0000002c140b7211 */ /* 0x000fc400078f38ff */
[C-C-:B------:R-:W-:Y:S02]  /*0a90*/  LOP3.LUT R16, R63.reuse, 0x10, R23.reuse, 0xfe, !PT ;  /* 0x000000103f107812 */ /* 0x140fe400078efe17 */
[----:B------:R-:W-:Y:S02]  /*0aa0*/  LEA.HI R6, R20, R15, RZ, 0x7 ;  /* 0x0000000f14067211 */ /* 0x000fe400078f38ff */
[----:B------:R-:W-:Y:S02]  /*0ab0*/  LOP3.LUT R45, R63, 0x64, R23, 0xfe, !PT ;  /* 0x000000643f2d7812 */ /* 0x000fe400078efe17 */
[----:B------:R-:W-:Y:S02]  /*0ac0*/  LOP3.LUT R10, R10, 0xffffff80, RZ, 0xc0, !PT ;  /* 0xffffff800a0a7812 */ /* 0x000fe400078ec0ff */
[----:B------:R-:W-:Y:S02]  /*0ad0*/  LEA.HI R13, R20, R46, RZ, 0x7 ;  /* 0x0000002e140d7211 */ /* 0x000fe400078f38ff */
[----:B------:R-:W-:-:S02]  /*0ae0*/  IADD3 R41, R41, -R12, RZ ;  /* 0x8000000c29297210 */ /* 0x000fc40007ffe0ff */
[----:B------:R-:W-:Y:S02]  /*0af0*/  LOP3.LUT R11, R11, 0xffffff80, RZ, 0xc0, !PT ;  /* 0xffffff800b0b7812 */ /* 0x000fe400078ec0ff */
[----:B------:R-:W-:Y:S02]  /*0b00*/  LEA.HI R7, R20, R16, RZ, 0x7 ;  /* 0x0000001014077211 */ /* 0x000fe400078f38ff */
[----:B------:R-:W-:Y:S02]  /*0b10*/  LOP3.LUT R6, R6, 0xffffff80, RZ, 0xc0, !PT ;  /* 0xffffff8006067812 */ /* 0x000fe400078ec0ff */
[----:B------:R-:W-:Y:S02]  /*0b20*/  LEA.HI R12, R20, R45, RZ, 0x7 ;  /* 0x0000002d140c7211 */ /* 0x000fe400078f38ff */
[----:B------:R-:W-:Y:S02]  /*0b30*/  IADD3 R43, R43, -R10, RZ ;  /* 0x8000000a2b2b7210 */ /* 0x000fe40007ffe0ff */
[----:B------:R-:W-:-:S02]  /*0b40*/  LOP3.LUT R13, R13, 0xffffff80, RZ, 0xc0, !PT ;  /* 0xffffff800d0d7812 */ /* 0x000fc400078ec0ff */
[----:B------:R-:W-:Y:S02]  /*0b50*/  SHF.L.U32 R10, R14, 0x6, RZ ;  /* 0x000000060e0a7819 */ /* 0x000fe400000006ff */
[----:B------:R-:W-:Y:S02]  /*0b60*/  IADD3 R44, R44, -R11, RZ ;  /* 0x8000000b2c2c7210 */ /* 0x000fe40007ffe0ff */
[----:B------:R-:W-:Y:S02]  /*0b70*/  LOP3.LUT R7, R7, 0xffffff80, RZ, 0xc0, !PT ;  /* 0xffffff8007077812 */ /* 0x000fe400078ec0ff */
[----:B------:R-:W-:Y:S02]  /*0b80*/  IADD3 R6, R15, -R6, RZ ;  /* 0x800000060f067210 */ /* 0x000fe40007ffe0ff */
[----:B------:R-:W-:Y:S02]  /*0b90*/  LOP3.LUT R12, R12, 0xffffff80, RZ, 0xc0, !PT ;  /* 0xffffff800c0c7812 */ /* 0x000fe400078ec0ff */
[----:B------:R-:W-:-:S02]  /*0ba0*/  IABS R11, R2 ;  /* 0x00000002000b7213 */ /* 0x000fc40000000000 */
[----:B------:R-:W-:Y:S02]  /*0bb0*/  IADD3 R46, R46, -R13, RZ ;  /* 0x8000000d2e2e7210 */ /* 0x000fe40007ffe0ff */
[--C-:B------:R-:W-:Y:S02]  /*0bc0*/  LOP3.LUT R76, R10, 0x4, R23.reuse, 0xfe, !PT ;  /* 0x000000040a4c7812 */ /* 0x100fe400078efe17 */
[C-C-:B------:R-:W-:Y:S02]  /*0bd0*/  LOP3.LUT R13, R63.reuse, 0x6c, R23.reuse, 0xfe, !PT ;  /* 0x0000006c3f0d7812 */ /* 0x140fe400078efe17 */
[----:B------:R-:W-:Y:S02]  /*0be0*/  LOP3.LUT R15, R63, 0x70, R23, 0xfe, !PT ;  /* 0x000000703f0f7812 */ /* 0x000fe400078efe17 */
[----:B------:R-:W-:Y:S02]  /*0bf0*/  IADD3 R7, R16, -R7, RZ ;  /* 0x8000000710077210 */ /* 0x000fe40007ffe0ff */
[----:B------:R-:W-:-:S02]  /*0c00*/  IADD3 R45, R45, -R12, RZ ;  /* 0x8000000c2d2d7210 */ /* 0x000fc40007ffe0ff */
[----:B------:R-:W-:Y:S02]  /*0c10*/  IADD3 R69, RZ, -R11, RZ ;  /* 0x8000000bff457210 */ /* 0x000fe40007ffe0ff */
[----:B------:R-:W-:Y:S02]  /*0c20*/  IABS R16, R76 ;  /* 0x0000004c00107213 */ /* 0x000fe40000000000 */
[C---:B------:R-:W-:Y:S02]  /*0c30*/  LEA.HI R11, R20.reuse, R13, RZ, 0x7 ;  /* 0x0000000d140b7211 */ /* 0x040fe400078f38ff */
[----:B------:R-:W-:Y:S02]  /*0c40*/  LEA.HI R12, R20, R15, RZ, 0x7 ;  /* 0x0000000f140c7211 */ /* 0x000fe400078f38ff */
[----:B------:R-:W-:Y:S02]  /*0c50*/  LOP3.LUT R77, R10, R23, RZ, 0xfc, !PT ;  /* 0x000000170a4d7212 */ /* 0x000fe400078efcff */
[----:B------:R-:W-:-:S02]  /*0c60*/  LOP3.LUT R47, R11, 0xffffff80, RZ, 0xc0, !PT ;  /* 0xffffff800b2f7812 */ /* 0x000fc400078ec0ff */
[----:B------:R-:W-:Y:S01]  /*0c70*/  LOP3.LUT R48, R12, 0xffffff80, RZ, 0xc0, !PT ;  /* 0xffffff800c307812 */ /* 0x000fe200078ec0ff */
[C---:B------:R-:W-:Y:S01]  /*0c80*/  IMAD.HI.U32 R12, R9.reuse, R16, RZ ;  /* 0x00000010090c7227 */ /* 0x040fe200078e00ff */
[----:B------:R-:W-:Y:S01]  /*0c90*/  IABS R14, R77 ;  /* 0x0000004d000e7213 */ /* 0x000fe20000000000 */
[----:B------:R-:W-:Y:S01]  /*0ca0*/  STL [R1+0x2b8], R77 ;  /* 0x0002b84d01007387 */ /* 0x000fe20000100800 */
[C-C-:B------:R-:W-:Y:S02]  /*0cb0*/  LOP3.LUT R75, R10.reuse, 0x8, R23.reuse, 0xfe, !PT ;  /* 0x000000080a4b7812 */ /* 0x140fe400078efe17 */
[--C-:B------:R-:W-:Y:S01]  /*0cc0*/  LOP3.LUT R74, R10, 0xc, R23.reuse, 0xfe, !PT ;  /* 0x0000000c0a4a7812 */ /* 0x100fe200078efe17 */
[----:B------:R-:W-:Y:S01]  /*0cd0*/  IMAD.HI.U32 R11, R9, R14, RZ ;  /* 0x0000000e090b7227 */ /* 0x000fe200078e00ff */
[----:B------:R-:W-:Y:S01]  /*0ce0*/  IADD3 R47, R13, -R47, RZ ;  /* 0x8000002f0d2f7210 */ /* 0x000fe20007ffe0ff */
[----:B------:R-:W-:Y:S01]  /*0cf0*/  STL [R1+0x2b4], R76 ;  /* 0x0002b44c01007387 */ /* 0x000fe20000100800 */
[----:B------:R-:W-:Y:S01]  /*0d00*/  IABS R18, R74 ;  /* 0x0000004a00127213 */ /* 0x000fe20000000000 */
[----:B------:R-:W-:Y:S01]  /*0d10*/  IMAD R13, R12, R69, R16 ;  /* 0x000000450c0d7224 */ /* 0x000fe200078e0210 */
[----:B------:R-:W-:Y:S01]  /*0d20*/  IABS R16, R75 ;  /* 0x0000004b00107213 */ /* 0x000fe20000000000 */
[----:B------:R-:W-:Y:S01]  /*0d30*/  IMAD R11, R11, R69, R14 ;  /* 0x000000450b0b7224 */ /* 0x000fe200078e020e */
[C-C-:B------:R-:W-:Y:S01]  /*0d40*/  LOP3.LUT R71, R10.reuse, 0x18, R23.reuse, 0xfe, !PT ;  /* 0x000000180a477812 */ /* 0x140fe200078efe17 */
[C---:B------:R-:W-:Y:S01]  /*0d50*/  IMAD.HI.U32 R14, R9.reuse, R18, RZ ;  /* 0x00000012090e7227 */ /* 0x040fe200078e00ff */
[--C-:B------:R-:W-:Y:S01]  /*0d60*/  LOP3.LUT R73, R10, 0x10, R23.reuse, 0xfe, !PT ;  /* 0x000000100a497812 */ /* 0x100fe200078efe17 */
[----:B------:R-:W-:Y:S01]  /*0d70*/  STL [R1+0x2b0], R75 ;  /* 0x0002b04b01007387 */ /* 0x000fe20000100800 */
[----:B------:R-:W-:Y:S01]  /*0d80*/  IABS R50, R71 ;  /* 0x0000004700327213 */ /* 0x000fe20000000000 */
[----:B------:R-:W-:Y:S01]  /*0d90*/  IMAD.HI.U32 R12, R9, R16, RZ ;  /* 0x00000010090c7227 */ /* 0x000fe200078e00ff */
[----:B------:R-:W-:Y:S01]  /*0da0*/  IADD3 R48, R15, -R48, RZ ;  /* 0x800000300f307210 */ /* 0x000fe20007ffe0ff */
[----:B------:R-:W-:Y:S01]  /*0db0*/  STL [R1+0x2ac], R74 ;  /* 0x0002ac4a01007387 */ /* 0x000fe20000100800 */
[----:B------:R-:W-:Y:S01]  /*0dc0*/  IABS R22, R73 ;  /* 0x0000004900167213 */ /* 0x000fe20000000000 */
[----:B------:R-:W-:Y:S01]  /*0dd0*/  IMAD R15, R12, R69, R16 ;  /* 0x000000450c0f7224 */ /* 0x000fe200078e0210 */
[----:B------:R-:W-:Y:S01]  /*0de0*/  ISETP.GT.U32.AND P0, PT, R8, R11, PT ;  /* 0x0000000b0800720c */ /* 0x000fe20003f04070 */
[----:B------:R-:W-:Y:S01]  /*0df0*/  IMAD R17, R14, R69, R18 ;  /* 0x000000450e117224 */ /* 0x000fe200078e0212 */
[--C-:B------:R-:W-:Y:S01]  /*0e00*/  LOP3.LUT R70, R10, 0x1c, R23.reuse, 0xfe, !PT ;  /* 0x0000001c0a467812 */ /* 0x100fe200078efe17 */
[C---:B------:R-:W-:Y:S01]  /*0e10*/  IMAD.HI.U32 R14, R9.reuse, R50, RZ ;  /* 0x00000032090e7227 */ /* 0x040fe200078e00ff */
[C---:B------:R-:W-:Y:S01]  /*0e20*/  ISETP.GT.U32.AND P1, PT, R8.reuse, R13, PT ;  /* 0x0000000d0800720c */ /* 0x040fe20003f24070 */
[----:B------:R-:W-:Y:S01]  /*0e30*/  STL [R1+0x2a8], R73 ;  /* 0x0002a84901007387 */ /* 0x000fe20000100800 */
[----:B------:R-:W-:Y:S01]  /*0e40*/  ISETP.GT.U32.AND P2, PT, R8, R15, PT ;  /* 0x0000000f0800720c */ /* 0x000fe20003f44070 */
[----:B------:R-:W-:Y:S01]  /*0e50*/  IMAD R49, R14, R69, R50 ;  /* 0x000000450e317224 */ /* 0x000fe200078e0232 */
[----:B------:R-:W-:Y:S01]  /*0e60*/  IABS R14, R70 ;  /* 0x00000046000e7213 */ /* 0x000fe20000000000 */
[----:B------:R-:W-:Y:S01]  /*0e70*/  IMAD.HI.U32 R12, R9, R22, RZ ;  /* 0x00000016090c7227 */ /* 0x000fe200078e00ff */
[----:B------:R-:W-:-:S02]  /*0e80*/  LOP3.LUT R72, R10, 0x14, R23, 0xfe, !PT ;  /* 0x000000140a487812 */ /* 0x000fc400078efe17 */
[--C-:B------:R-:W-:Y:S01]  /*0e90*/  LOP3.LUT R68, R10, 0x20, R23.reuse, 0xfe, !PT ;  /* 0x000000200a447812 */ /* 0x100fe200078efe17 */
[-C--:B------:R-:W-:Y:S01]  /*0ea0*/  IMAD R19, R12, R69.reuse, R22 ;  /* 0x000000450c137224 */ /* 0x080fe200078e0216 */
[----:B------:R-:W-:Y:S01]  /*0eb0*/  IABS R24, R72 ;  /* 0x0000004800187213 */ /* 0x000fe20000000000 */
[----:B------:R-:W-:Y:S01]  /*0ec0*/  IMAD.HI.U32 R12, R9, R14, RZ ;  /* 0x0000000e090c7227 */ /* 0x000fe200078e00ff */
[----:B------:R-:W-:Y:S01]  /*0ed0*/  IABS R22, R68 ;  /* 0x0000004400167213 */ /* 0x000fe20000000000 */
[----:B------:R-:W-:Y:S01]  /*0ee0*/  STL [R1+0x2a4], R72 ;  /* 0x0002a44801007387 */ /* 0x000fe20000100800 */
[----:B------:R-:W-:Y:S01]  /*0ef0*/  @!P0 IADD3 R11, R11, -R8, RZ ;  /* 0x800000080b0b8210 */ /* 0x000fe20007ffe0ff */
[-C--:B------:R-:W-:Y:S01]  /*0f00*/  IMAD R53, R12, R69.reuse, R14 ;  /* 0x000000450c357224 */ /* 0x080fe200078e020e */
[C-C-:B------:R-:W-:Y:S01]  /*0f10*/  LOP3.LUT R66, R10.reuse, 0x24, R23.reuse, 0xfe, !PT ;  /* 0x000000240a427812 */ /* 0x140fe200078efe17 */
[C---:B------:R-:W-:Y:S01]  /*0f20*/  IMAD.HI.U32 R16, R9.reuse, R24, RZ ;  /* 0x0000001809107227 */ /* 0x040fe200078e00ff */
[C-C-:B------:R-:W-:Y:S01]  /*0f30*/  LOP3.LUT R64, R10.reuse, 0x28, R23.reuse, 0xfe, !PT ;  /* 0x000000280a407812 */ /* 0x140fe200078efe17 */
[----:B------:R-:W-:Y:S01]  /*0f40*/  STL [R1+0x2a0], R71 ;  /* 0x0002a04701007387 */ /* 0x000fe20000100800 */
[--C-:B------:R-:W-:Y:S01]  /*0f50*/  LOP3.LUT R58, R10, 0x34, R23.reuse, 0xfe, !PT ;  /* 0x000000340a3a7812 */ /* 0x100fe200078efe17 */
[----:B------:R-:W-:Y:S01]  /*0f60*/  IMAD.HI.U32 R12, R9, R22, RZ ;  /* 0x00000016090c7227 */ /* 0x000fe200078e00ff */
[-C--:B------:R-:W-:Y:S01]  /*0f70*/  @!P1 IADD3 R13, R13, -R8.reuse, RZ ;  /* 0x800000080d0d9210 */ /* 0x080fe20007ffe0ff */
[----:B------:R-:W-:Y:S01]  /*0f80*/  STL [R1+0x29c], R70 ;  /* 0x00029c4601007387 */ /* 0x000fe20000100800 */
[----:B------:R-:W-:Y:S01]  /*0f90*/  @!P2 IADD3 R15, R15, -R8, RZ ;  /* 0x800000080f0fa210 */ /* 0x000fe20007ffe0ff */
[----:B------:R-:W-:Y:S01]  /*0fa0*/  IMAD R21, R16, R69, R24 ;  /* 0x0000004510157224 */ /* 0x000fe200078e0218 */
[----:B------:R-:W-:Y:S01]  /*0fb0*/  ISETP.GT.U32.AND P2, PT, R8, R11, PT ;  /* 0x0000000b0800720c */ /* 0x000fe20003f44070 */
[----:B------:R-:W-:Y:S01]  /*0fc0*/  IMAD R55, R12, R69, R22 ;  /* 0x000000450c377224 */ /* 0x000fe200078e0216 */
[----:B------:R-:W-:Y:S01]  /*0fd0*/  LOP3.LUT R62, R10, 0x2c, R23, 0xfe, !PT ;  /* 0x0000002c0a3e7812 */ /* 0x000fe200078efe17 */
[----:B------:R-:W-:Y:S01]  /*0fe0*/  STL [R1+0x298], R68 ;  /* 0x0002984401007387 */ /* 0x000fe20000100800 */
[----:B------:R-:W-:-:S02]  /*0ff0*/  IABS R24, R66 ;  /* 0x0000004200187213 */ /* 0x000fc40000000000 */
[----:B------:R-:W-:Y:S01]  /*1000*/  IABS R50, R64 ;  /* 0x0000004000327213 */ /* 0x000fe20000000000 */
[----:B------:R-:W-:Y:S01]  /*1010*/  STL [R1+0x294], R66 ;  /* 0x0002944201007387 */ /* 0x000fe20000100800 */
[----:B------:R-:W-:Y:S01]  /*1020*/  IABS R22, R58 ;  /* 0x0000003a00167213 */ /* 0x000fe20000000000 */
[C---:B------:R-:W-:Y:S01]  /*1030*/  IMAD.HI.U32 R14, R9.reuse, R24, RZ ;  /* 0x00000018090e7227 */ /* 0x040fe200078e00ff */
[C---:B------:R-:W-:Y:S01]  /*1040*/  ISETP.GT.U32.AND P5, PT, R8.reuse, R13, PT ;  /* 0x0000000d0800720c */ /* 0x040fe20003fa4070 */
[----:B------:R-:W-:Y:S01]  /*1050*/  STL [R1+0x290], R64 ;  /* 0x0002904001007387 */ /* 0x000fe20000100800 */
[C---:B------:R-:W-:Y:S01]  /*1060*/  ISETP.GT.U32.AND P6, PT, R8.reuse, R15, PT ;  /* 0x0000000f0800720c */ /* 0x040fe20003fc4070 */
[C---:B------:R-:W-:Y:S01]  /*1070*/  IMAD.HI.U32 R16, R9.reuse, R50, RZ ;  /* 0x0000003209107227 */ /* 0x040fe200078e00ff */
[C---:B------:R-:W-:Y:S01]  /*1080*/  ISETP.GT.U32.AND P4, PT, R8.reuse, R17, PT ;  /* 0x000000110800720c */ /* 0x040fe20003f84070 */
[----:B------:R-:W-:Y:S01]  /*1090*/  STL [R1+0x28c], R62 ;  /* 0x00028c3e01007387 */ /* 0x000fe20000100800 */
[----:B------:R-:W-:Y:S01]  /*10a0*/  ISETP.GT.U32.AND P3, PT, R8, R49, PT ;  /* 0x000000310800720c */ /* 0x000fe20003f64070 */
[----:B------:R-:W-:Y:S01]  /*10b0*/  IMAD.HI.U32 R12, R9, R22, RZ ;  /* 0x00000016090c7227 */ /* 0x000fe200078e00ff */
[----:B------:R-:W-:-:S02]  /*10c0*/  IABS R52, R62 ;  /* 0x0000003e00347213 */ /* 0x000fc40000000000 */
[--C-:B------:R-:W-:Y:S01]  /*10d0*/  LOP3.LUT R54, R10, 0x38, R23.reuse, 0xfe, !PT ;  /* 0x000000380a367812 */ /* 0x100fe200078efe17 */
[-C--:B------:R-:W-:Y:S01]  /*10e0*/  IMAD R57, R14, R69.reuse, R24 ;  /* 0x000000450e397224 */ /* 0x080fe200078e0218 */
[C-C-:B------:R-:W-:Y:S01]  /*10f0*/  LOP3.LUT R60, R10.reuse, 0x30, R23.reuse, 0xfe, !PT ;  /* 0x000000300a3c7812 */ /* 0x140fe200078efe17 */
[----:B------:R-:W-:Y:S01]  /*1100*/  IMAD.HI.U32 R18, R9, R52, RZ ;  /* 0x0000003409127227 */ /* 0x000fe200078e00ff */
[----:B------:R-:W-:Y:S02]  /*1110*/  LOP3.LUT R56, R10, 0x3c, R23, 0xfe, !PT ;  /* 0x0000003c0a387812 */ /* 0x000fe400078efe17 */
[----:B------:R-:W-:Y:S01]  /*1120*/  @!P2 IADD3 R11, R11, -R8, RZ ;  /* 0x800000080b0ba210 */ /* 0x000fe20007ffe0ff */
[-C--:B------:R-:W-:Y:S01]  /*1130*/  IMAD R59, R16, R69.reuse, R50 ;  /* 0x00000045103b7224 */ /* 0x080fe200078e0232 */
[----:B------:R-:W-:Y:S01]  /*1140*/  IABS R24, R54 ;  /* 0x0000003600187213 */ /* 0x000fe20000000000 */
[----:B------:R-:W-:Y:S01]  /*1150*/  IMAD R65, R12, R69, R22 ;  /* 0x000000450c417224 */ /* 0x000fe200078e0216 */
[----:B------:R-:W-:Y:S01]  /*1160*/  ISETP.GT.U32.AND P0, PT, R8, R19, PT ;  /* 0x000000130800720c */ /* 0x000fe20003f04070 */
[----:B------:R-:W-:Y:S01]  /*1170*/  IMAD R61, R18, R69, R52 ;  /* 0x00000045123d7224 */ /* 0x000fe200078e0234 */
[----:B------:R-:W-:Y:S01]  /*1180*/  ISETP.GT.U32.AND P2, PT, R8, R53, PT ;  /* 0x000000350800720c */ /* 0x000fe20003f44070 */
[----:B------:R-:W-:Y:S01]  /*1190*/  IMAD.HI.U32 R14, R9, R24, RZ ;  /* 0x00000018090e7227 */ /* 0x000fe200078e00ff */
[----:B------:R-:W-:Y:S01]  /*11a0*/  IABS R18, R60 ;  /* 0x0000003c00127213 */ /* 0x000fe20000000000 */
[----:B------:R-:W-:Y:S01]  /*11b0*/  STL [R1+0x288], R60 ;  /* 0x0002883c01007387 */ /* 0x000fe20000100800 */
[-C--:B------:R-:W-:Y:S01]  /*11c0*/  @!P5 IADD3 R13, R13, -R8.reuse, RZ ;  /* 0x800000080d0dd210 */ /* 0x080fe20007ffe0ff */
[----:B------:R-:W-:Y:S01]  /*11d0*/  IMAD R67, R14, R69, R24 ;  /* 0x000000450e437224 */ /* 0x000fe200078e0218 */
[----:B------:R-:W-:Y:S01]  /*11e0*/  @!P6 IADD3 R15, R15, -R8, RZ ;  /* 0x800000080f0fe210 */ /* 0x000fe20007ffe0ff */
[----:B------:R-:W-:Y:S01]  /*11f0*/  IMAD.HI.U32 R10, R9, R18, RZ ;  /* 0x00000012090a7227 */ /* 0x000fe200078e00ff */
[-C--:B------:R-:W-:Y:S01]  /*1200*/  @!P4 IADD3 R17, R17, -R8.reuse, RZ ;  /* 0x800000081111c210 */ /* 0x080fe20007ffe0ff */
[----:B------:R-:W-:Y:S01]  /*1210*/  STL [R1+0x284], R58 ;  /* 0x0002843a01007387 */ /* 0x000fe20000100800 */
[----:B------:R-:W-:-:S02]  /*1220*/  @!P3 IADD3 R49, R49, -R8, RZ ;  /* 0x800000083131b210 */ /* 0x000fc40007ffe0ff */
[----:B------:R-:W-:Y:S01]  /*1230*/  IABS R50, R56 ;  /* 0x0000003800327213 */ /* 0x000fe20000000000 */
[----:B------:R2:W-:Y:S01]  /*1240*/  STL [R1+0x280], R54 ;  /* 0x0002803601007387 */ /* 0x0005e20000100800 */
[C---:B------:R-:W-:Y:S02]  /*1250*/  ISETP.GT.U32.AND P1, PT, R8.reuse, R21, PT ;  /* 0x000000150800720c */ /* 0x040fe40003f24070 */
[C---:B------:R-:W-:Y:S01]  /*1260*/  ISETP.GT.U32.AND P5, PT, R8.reuse, R55, PT ;  /* 0x000000370800720c */ /* 0x040fe20003fa4070 */
[----:B------:R-:W-:Y:S01]  /*1270*/  IMAD.HI.U32 R16, R9, R50, RZ ;  /* 0x0000003209107227 */ /* 0x000fe200078e00ff */
[C---:B------:R-:W-:Y:S01]  /*1280*/  ISETP.GT.U32.AND P6, PT, R8.reuse, R57, PT ;  /* 0x000000390800720c */ /* 0x040fe20003fc4070 */
[----:B------:R3:W-:Y:S01]  /*1290*/  STL [R1+0x27c], R56 ;  /* 0x00027c3801007387 */ /* 0x0007e20000100800 */
[----:B------:R-:W-:Y:S01]  /*12a0*/  ISETP.GT.U32.AND P4, PT, R8, R59, PT ;  /* 0x0000003b0800720c */ /* 0x000fe20003f84070 */
[----:B------:R-:W-:Y:S01]  /*12b0*/  IMAD R9, R10, R69, R18 ;  /* 0x000000450a097224 */ /* 0x000fe200078e0212 */
[----:B------:R-:W-:Y:S01]  /*12c0*/  ISETP.GT.U32.AND P3, PT, R8, R65, PT ;  /* 0x000000410800720c */ /* 0x000fe20003f64070 */
[----:B------:R-:W-:Y:S01]  /*12d0*/  IMAD R69, R16, R69, R50 ;  /* 0x0000004510457224 */ /* 0x000fe200078e0232 */
[----:B------:R-:W-:-:S02]  /*12e0*/  @!P0 IADD3 R19, R19, -R8, RZ ;  /* 0x8000000813138210 */ /* 0x000fc40007ffe0ff */
[-C--:B------:R-:W-:Y:S02]  /*12f0*/  @!P2 IADD3 R53, R53, -R8.reuse, RZ ;  /* 0x800000083535a210 */ /* 0x080fe40007ffe0ff */
[----:B------:R-:W-:Y:S02]  /*1300*/  ISETP.GT.U32.AND P2, PT, R8, R67, PT ;  /* 0x000000430800720c */ /* 0x000fe40003f44070 */
[-C--:B------:R-:W-:Y:S02]  /*1310*/  @!P1 IADD3 R21, R21, -R8.reuse, RZ ;  /* 0x8000000815159210 */ /* 0x080fe40007ffe0ff */
[-C--:B------:R-:W-:Y:S02]  /*1320*/  @!P5 IADD3 R55, R55, -R8.reuse, RZ ;  /* 0x800000083737d210 */ /* 0x080fe40007ffe0ff */
[-C--:B------:R-:W-:Y:S02]  /*1330*/  @!P6 IADD3 R57, R57, -R8.reuse, RZ ;  /* 0x800000083939e210 */ /* 0x080fe40007ffe0ff */
[----:B------:R-:W-:-:S02]  /*1340*/  @!P4 IADD3 R59, R59, -R8, RZ ;  /* 0x800000083b3bc210 */ /* 0x000fc40007ffe0ff */
[----:B------:R-:W-:Y:S02]  /*1350*/  @!P3 IADD3 R65, R65, -R8, RZ ;  /* 0x800000084141b210 */ /* 0x000fe40007ffe0ff */
[C---:B------:R-:W-:Y:S02]  /*1360*/  ISETP.GT.U32.AND P1, PT, R8.reuse, R9, PT ;  /* 0x000000090800720c */ /* 0x040fe40003f24070 */
[C---:B------:R-:W-:Y:S02]  /*1370*/  ISETP.GT.U32.AND P5, PT, R8.reuse, R69, PT ;  /* 0x000000450800720c */ /* 0x040fe40003fa4070 */
[C---:B------:R-:W-:Y:S02]  /*1380*/  ISETP.GT.U32.AND P6, PT, R8.reuse, R17, PT ;  /* 0x000000110800720c */ /* 0x040fe40003fc4070 */
[C---:B------:R-:W-:Y:S02]  /*1390*/  ISETP.GT.U32.AND P4, PT, R8.reuse, R19, PT ;  /* 0x000000130800720c */ /* 0x040fe40003f84070 */
[----:B------:R-:W-:-:S02]  /*13a0*/  ISETP.GT.U32.AND P3, PT, R8, R53, PT ;  /* 0x000000350800720c */ /* 0x000fc40003f64070 */
        /* <DEDUP_REMOVED lines=12> */
[----:B------:R-:W-:Y:S02]  /*1470*/  ISETP.GT.U32.AND P0, PT, R8, R61, PT ;  /* 0x0000003d0800720c */ /* 0x000fe40003f04070 */
[-C--:B------:R-:W-:Y:S02]  /*1480*/  @!P2 IADD3 R55, R55, -R8.reuse, RZ ;  /* 0x800000083737a210 */ /* 0x080fe40007ffe0ff */
[-C--:B------:R-:W-:Y:S02]  /*1490*/  @!P1 IADD3 R49, R49, -R8.reuse, RZ ;  /* 0x8000000831319210 */ /* 0x080fe40007ffe0ff */
[-C--:B------:R-:W-:Y:S02]  /*14a0*/  @!P5 IADD3 R57, R57, -R8.reuse, RZ ;  /* 0x800000083939d210 */ /* 0x080fe40007ffe0ff */
[-C--:B------:R-:W-:Y:S02]  /*14b0*/  @!P4 IADD3 R59, R59, -R8.reuse, RZ ;  /* 0x800000083b3bc210 */ /* 0x080fe40007ffe0ff */
[----:B------:R-:W-:-:S02]  /*14c0*/  @!P3 IADD3 R65, R65, -R8, RZ ;  /* 0x800000084141b210 */ /* 0x000fc40007ffe0ff */
[----:B------:R-:W-:Y:S02]  /*14d0*/  @!P6 IADD3 R67, R67, -R8, RZ ;  /* 0x800000084343e210 */ /* 0x000fe40007ffe0ff */
[C---:B------:R-:W-:Y:S02]  /*14e0*/  ISETP.GT.U32.AND P1, PT, R8.reuse, R9, PT ;  /* 0x000000090800720c */ /* 0x040fe40003f24070 */
[----:B------:R-:W-:Y:S02]  /*14f0*/  ISETP.GT.U32.AND P2, PT, R8, R69, PT ;  /* 0x000000450800720c */ /* 0x000fe40003f44070 */
[----:B------:R-:W-:Y:S02]  /*1500*/  ISETP.GE.AND P5, PT, R77, RZ, PT ;  /* 0x000000ff4d00720c */ /* 0x000fe40003fa6270 */
[----:B------:R-:W-:Y:S02]  /*1510*/  ISETP.GE.AND P6, PT, R76, RZ, PT ;  /* 0x000000ff4c00720c */ /* 0x000fe40003fc6270 */
[----:B------:R-:W-:-:S02]  /*1520*/  ISETP.GE.AND P4, PT, R75, RZ, PT ;  /* 0x000000ff4b00720c */ /* 0x000fc40003f86270 */
[----:B------:R-:W-:Y:S02]  /*1530*/  ISETP.GE.AND P3, PT, R74, RZ, PT ;  /* 0x000000ff4a00720c */ /* 0x000fe40003f66270 */
[-C--:B------:R-:W-:Y:S02]  /*1540*/  @!P0 IADD3 R61, R61, -R8.reuse, RZ ;  /* 0x800000083d3d8210 */ /* 0x080fe40007ffe0ff */
[----:B------:R-:W-:Y:S02]  /*1550*/  LOP3.LUT R51, R63, 0x74, R23, 0xfe, !PT ;  /* 0x000000743f337812 */ /* 0x000fe400078efe17 */
[----:B------:R-:W-:Y:S02]  /*1560*/  ISETP.GT.U32.AND P0, PT, R8, R21, PT ;  /* 0x000000150800720c */ /* 0x000fe40003f04070 */
[-C--:B------:R-:W-:Y:S02]  /*1570*/  @!P1 IADD3 R9, R9, -R8.reuse, RZ ;  /* 0x8000000809099210 */ /* 0x080fe40007ffe0ff */
[----:B------:R-:W-:-:S02]  /*1580*/  @!P2 IADD3 R69, R69, -R8, RZ ;  /* 0x800000084545a210 */ /* 0x000fc40007ffe0ff */
[----:B------:R-:W-:Y:S02]  /*1590*/  @!P5 IADD3 R11, -R11, RZ, RZ ;  /* 0x000000ff0b0bd210 */ /* 0x000fe40007ffe1ff */
[----:B------:R-:W-:Y:S02]  /*15a0*/  @!P6 IADD3 R13, -R13, RZ, RZ ;  /* 0x000000ff0d0de210 */ /* 0x000fe40007ffe1ff */
[----:B------:R-:W-:Y:S02]  /*15b0*/  @!P4 IADD3 R15, -R15, RZ, RZ ;  /* 0x000000ff0f0fc210 */ /* 0x000fe40007ffe1ff */
[----:B------:R-:W-:Y:S02]  /*15c0*/  @!P3 IADD3 R17, -R17, RZ, RZ ;  /* 0x000000ff1111b210 */ /* 0x000fe40007ffe1ff */
[----:B------:R-:W-:Y:S02]  /*15d0*/  LEA.HI R10, R20, R51, RZ, 0x7 ;  /* 0x00000033140a7211 */ /* 0x000fe400078f38ff */
[----:B------:R-:W-:-:S02]  /*15e0*/  ISETP.GE.AND P2, PT, R73, RZ, PT ;  /* 0x000000ff4900720c */ /* 0x000fc40003f46270 */
[----:B------:R-:W-:Y:S02]  /*15f0*/  ISETP.GE.AND P1, PT, R72, RZ, PT ;  /* 0x000000ff4800720c */ /* 0x000fe40003f26270 */
[----:B------:R-:W-:Y:S02]  /*1600*/  ISETP.GE.AND P5, PT, R71, RZ, PT ;  /* 0x000000ff4700720c */ /* 0x000fe40003fa6270 */
[----:B------:R-:W-:Y:S02]  /*1610*/  ISETP.GE.AND P6, PT, R70, RZ, PT ;  /* 0x000000ff4600720c */ /* 0x000fe40003fc6270 */
[----:B------:R-:W-:Y:S02]  /*1620*/  ISETP.GE.AND P4, PT, R68, RZ, PT ;  /* 0x000000ff4400720c */ /* 0x000fe40003f86270 */
[----:B------:R-:W-:Y:S02]  /*1630*/  ISETP.GE.AND P3, PT, R66, RZ, PT ;  /* 0x000000ff4200720c */ /* 0x000fe40003f66270 */
[----:B------:R-:W-:-:S02]  /*1640*/  LOP3.LUT R10, R10, 0xffffff80, RZ, 0xc0, !PT ;  /* 0xffffff800a0a7812 */ /* 0x000fc400078ec0ff */
[--C-:B------:R-:W-:Y:S02]  /*1650*/  LOP3.LUT R81, R63, 0x78, R23.reuse, 0xfe, !PT ;  /* 0x000000783f517812 */ /* 0x100fe400078efe17 */
[----:B------:R-:W-:Y:S02]  /*1660*/  IADD3 R80, R51, -R10, RZ ;  /* 0x8000000a33507210 */ /* 0x000fe40007ffe0ff */
[----:B------:R-:W-:Y:S02]  /*1670*/  @!P0 IADD3 R21, R21, -R8, RZ ;  /* 0x8000000815158210 */ /* 0x000fe40007ffe0ff */
[----:B------:R-:W-:Y:S02]  /*1680*/  MOV R51, R49 ;  /* 0x0000003100337202 */ /* 0x000fe40000000f00 */
[----:B-1----:R-:W-:Y:S02]  /*1690*/  LOP3.LUT R63, R63, 0x7c, R23, 0xfe, !PT ;  /* 0x0000007c3f3f7812 */ /* 0x002fe400078efe17 */
[----:B------:R-:W-:-:S02]  /*16a0*/  ISETP.GT.U32.AND P0, PT, R8, R61, PT ;  /* 0x0000003d0800720c */ /* 0x000fc40003f04070 */
[----:B------:R-:W-:Y:S02]  /*16b0*/  LEA.HI R12, R20, R81, RZ, 0x7 ;  /* 0x00000051140c7211 */ /* 0x000fe400078f38ff */
[----:B------:R-:W-:Y:S02]  /*16c0*/  @!P2 IADD3 R19, -R19, RZ, RZ ;  /* 0x000000ff1313a210 */ /* 0x000fe40007ffe1ff */
[----:B------:R-:W-:Y:S02]  /*16d0*/  @!P1 IADD3 R21, -R21, RZ, RZ ;  /* 0x000000ff15159210 */ /* 0x000fe40007ffe1ff */
[----:B------:R-:W-:Y:S02]  /*16e0*/  @!P5 IADD3 R51, -R51, RZ, RZ ;  /* 0x000000ff3333d210 */ /* 0x000fe40007ffe1ff */
[----:B------:R-:W-:Y:S02]  /*16f0*/  @!P6 IADD3 R53, -R53, RZ, RZ ;  /* 0x000000ff3535e210 */ /* 0x000fe40007ffe1ff */
[----:B------:R-:W-:-:S02]  /*1700*/  @!P4 IADD3 R55, -R55, RZ, RZ ;  /* 0x000000ff3737c210 */ /* 0x000fc40007ffe1ff */
[----:B------:R-:W-:Y:S02]  /*1710*/  @!P3 IADD3 R57, -R57, RZ, RZ ;  /* 0x000000ff3939b210 */ /* 0x000fe40007ffe1ff */
[----:B------:R-:W-:Y:S02]  /*1720*/  LEA.HI R20, R20, R63, RZ, 0x7 ;  /* 0x0000003f14147211 */ /* 0x000fe400078f38ff */
[----:B------:R-:W-:Y:S02]  /*1730*/  ISETP.GE.AND P2, PT, R64, RZ, PT ;  /* 0x000000ff4000720c */ /* 0x000fe40003f46270 */
[----:B------:R-:W-:Y:S02]  /*1740*/  ISETP.GE.AND P1, PT, R62, RZ, PT ;  /* 0x000000ff3e00720c */ /* 0x000fe40003f26270 */
[----:B------:R-:W-:Y:S02]  /*1750*/  ISETP.GE.AND P5, PT, R60, RZ, PT ;  /* 0x000000ff3c00720c */ /* 0x000fe40003fa6270 */
[----:B------:R-:W-:-:S02]  /*1760*/  ISETP.GE.AND P6, PT, R58, RZ, PT ;  /* 0x000000ff3a00720c */ /* 0x000fc40003fc6270 */
[----:B------:R-:W-:Y:S02]  /*1770*/  ISETP.GE.AND P4, PT, R56, RZ, PT ;  /* 0x000000ff3800720c */ /* 0x000fe40003f86270 */
[----:B------:R-:W-:Y:S02]  /*1780*/  ISETP.GE.AND P3, PT, R54, RZ, PT ;  /* 0x000000ff3600720c */ /* 0x000fe40003f66270 */
[----:B------:R-:W-:Y:S02]  /*1790*/  LOP3.LUT R20, R20, 0xffffff80, RZ, 0xc0, !PT ;  /* 0xffffff8014147812 */ /* 0x000fe400078ec0ff */
[----:B------:R-:W-:Y:S02]  /*17a0*/  @!P0 IADD3 R61, R61, -R8, RZ ;  /* 0x800000083d3d8210 */ /* 0x000fe40007ffe0ff */
[----:B------:R-:W-:Y:S02]  /*17b0*/  IADD3 R82, R63, -R20, RZ ;  /* 0x800000143f527210 */ /* 0x000fe40007ffe0ff */
[----:B------:R-:W-:-:S02]  /*17c0*/  MOV R63, R9 ;  /* 0x00000009003f7202 */ /* 0x000fc40000000f00 */
[----:B------:R-:W-:Y:S02]  /*17d0*/  ISETP.NE.AND P0, PT, R2, RZ, PT ;  /* 0x000000ff0200720c */ /* 0x000fe40003f05270 */
[----:B------:R-:W-:Y:S02]  /*17e0*/  SHF.L.U32 R49, R0, 0x2, RZ ;  /* 0x0000000200317819 */ /* 0x000fe400000006ff */
[----:B------:R-:W-:Y:S02]  /*17f0*/  LOP3.LUT R12, R12, 0xffffff80, RZ, 0xc0, !PT ;  /* 0xffffff800c0c7812 */ /* 0x000fe400078ec0ff */
[----:B------:R-:W-:Y:S02]  /*1800*/  LOP3.LUT R2, RZ, R2, RZ, 0x33, !PT ;  /* 0x00000002ff027212 */ /* 0x000fe400078e33ff */
[----:B------:R-:W-:Y:S02]  /*1810*/  @!P2 IADD3 R59, -R59, RZ, RZ ;  /* 0x000000ff3b3ba210 */ /* 0x000fe40007ffe1ff */
[----:B------:R-:W-:-:S02]  /*1820*/  @!P1 IADD3 R61, -R61, RZ, RZ ;  /* 0x000000ff3d3d9210 */ /* 0x000fc40007ffe1ff */
[----:B------:R-:W-:Y:S02]  /*1830*/  @!P5 IADD3 R63, -R63, RZ, RZ ;  /* 0x000000ff3f3fd210 */ /* 0x000fe40007ffe1ff */
[----:B------:R-:W-:Y:S02]  /*1840*/  @!P6 IADD3 R65, -R65, RZ, RZ ;  /* 0x000000ff4141e210 */ /* 0x000fe40007ffe1ff */
[----:B------:R-:W-:Y:S02]  /*1850*/  @!P4 IADD3 R69, -R69, RZ, RZ ;  /* 0x000000ff4545c210 */ /* 0x000fe40007ffe1ff */
[----:B------:R-:W-:Y:S02]  /*1860*/  @!P3 IADD3 R67, -R67, RZ, RZ ;  /* 0x000000ff4343b210 */ /* 0x000fe40007ffe1ff */
[----:B------:R-:W-:Y:S02]  /*1870*/  LOP3.LUT R175, R49, 0x7c, RZ, 0xc0, !PT ;  /* 0x0000007c31af7812 */ /* 0x000fe400078ec0ff */
[----:B------:R-:W-:-:S02]  /*1880*/  IADD3 R81, R81, -R12, RZ ;  /* 0x8000000c51517210 */ /* 0x000fc40007ffe0ff */
[C---:B------:R-:W-:Y:S01]  /*1890*/  SEL R8, R2.reuse, R11, !P0 ;  /* 0x0000000b02087207 */ /* 0x040fe20004000000 */
[--C-:B------:R-:W-:Y:S01]  /*18a0*/  IMAD R3, R3, 0xac, R175.reuse ;  /* 0x000000ac03037824 */ /* 0x100fe200078e02af */
        /* <DEDUP_REMOVED lines=28> */
[----:B------:R-:W-:Y:S01]  /*1a70*/  SEL R24, R2, R69, !P0 ;  /* 0x0000004502187207 */ /* 0x000fe20004000000 */
[--C-:B------:R-:W-:Y:S01]  /*1a80*/  IMAD R17, R17, 0xac, R175.reuse ;  /* 0x000000ac11117824 */ /* 0x100fe200078e02af */
[----:B------:R-:W-:Y:S01]  /*1a90*/  MOV R2, 0x4 ;  /* 0x0000000400027802 */ /* 0x000fe20000000f00 */
[--C-:B------:R-:W-:Y:S01]  /*1aa0*/  IMAD R19, R19, 0xac, R175.reuse ;  /* 0x000000ac13137824 */ /* 0x100fe200078e02af */
[----:B------:R-:W-:Y:S01]  /*1ab0*/  LOP3.LUT R67, R23, 0x4c, RZ, 0xfc, !PT ;  /* 0x0000004c17437812 */ /* 0x000fe200078efcff */
[----:B------:R-:W-:Y:S01]  /*1ac0*/  IMAD R37, R37, 0xac, R175 ;  /* 0x000000ac25257824 */ /* 0x000fe200078e02af */
[----:B------:R-:W-:Y:S01]  /*1ad0*/  LOP3.LUT R49, R23, 0x4, RZ, 0xfc, !PT ;  /* 0x0000000417317812 */ /* 0x000fe200078efcff */
[----:B------:R-:W-:Y:S01]  /*1ae0*/  IMAD.WIDE R178, R3, R2, c[0x0][0x170] ;  /* 0x00005c0003b27625 */ /* 0x000fe200078e0202 */
[----:B------:R-:W-:-:S02]  /*1af0*/  LOP3.LUT R51, R23, 0xc, RZ, 0xfc, !PT ;  /* 0x0000000c17337812 */ /* 0x000fc400078efcff */
[----:B------:R-:W-:Y:S01]  /*1b00*/  LOP3.LUT R50, R23, 0x8, RZ, 0xfc, !PT ;  /* 0x0000000817327812 */ /* 0x000fe200078efcff */
[-C--:B------:R-:W-:Y:S01]  /*1b10*/  IMAD.WIDE R176, R5, R2.reuse, c[0x0][0x170] ;  /* 0x00005c0005b07625 */ /* 0x080fe200078e0202 */
[-C--:B------:R-:W-:Y:S02]  /*1b20*/  LEA R67, R67, R175.reuse, 0x7 ;  /* 0x000000af43437211 */ /* 0x080fe400078e38ff */
[----:B------:R-:W-:Y:S01]  /*1b30*/  LOP3.LUT R65, R23, 0x44, RZ, 0xfc, !PT ;  /* 0x0000004417417812 */ /* 0x000fe200078efcff */
[--C-:B------:R-:W-:Y:S01]  /*1b40*/  IMAD R3, R8, 0xac, R175.reuse ;  /* 0x000000ac08037824 */ /* 0x100fe200078e02af */
[-C--:B------:R-:W-:Y:S01]  /*1b50*/  LEA R49, R49, R175.reuse, 0x7 ;  /* 0x000000af31317211 */ /* 0x080fe200078e38ff */
[----:B------:R-:W-:Y:S01]  /*1b60*/  IMAD R5, R22, 0xac, R175 ;  /* 0x000000ac16057824 */ /* 0x000fe200078e02af */
[----:B------:R-:W-:Y:S01]  /*1b70*/  LOP3.LUT R52, R23, 0x10, RZ, 0xfc, !PT ;  /* 0x0000001017347812 */ /* 0x000fe200078efcff */
[----:B------:R-:W-:Y:S01]  /*1b80*/  IMAD.WIDE R166, R7, R2, c[0x0][0x170] ;  /* 0x00005c0007a67625 */ /* 0x000fe200078e0202 */
[----:B------:R-:W-:-:S02]  /*1b90*/  LEA R83, R23, R175, 0x7 ;  /* 0x000000af17537211 */ /* 0x000fc400078e38ff */
[----:B------:R-:W-:Y:S01]  /*1ba0*/  LOP3.LUT R53, R23, 0x14, RZ, 0xfc, !PT ;  /* 0x0000001417357812 */ /* 0x000fe200078efcff */
[-C--:B------:R-:W-:Y:S01]  /*1bb0*/  IMAD.WIDE R116, R41, R2.reuse, c[0x0][0x170] ;  /* 0x00005c0029747625 */ /* 0x080fe200078e0202 */
[-C--:B------:R-:W-:Y:S02]  /*1bc0*/  LEA R51, R51, R175.reuse, 0x7 ;  /* 0x000000af33337211 */ /* 0x080fe400078e38ff */
[----:B--2---:R-:W-:Y:S01]  /*1bd0*/  LOP3.LUT R54, R23, 0x18, RZ, 0xfc, !PT ;  /* 0x0000001817367812 */ /* 0x004fe200078efcff */
[--C-:B------:R-:W-:Y:S01]  /*1be0*/  IMAD R7, R10, 0xac, R175.reuse ;  /* 0x000000ac0a077824 */ /* 0x100fe200078e02af */
[----:B------:R-:W-:Y:S01]  /*1bf0*/  LEA R50, R50, R175, 0x7 ;  /* 0x000000af32327211 */ /* 0x000fe200078e38ff */
[-C--:B------:R-:W-:Y:S01]  /*1c00*/  IMAD.WIDE R164, R25, R2.reuse, c[0x0][0x170] ;  /* 0x00005c0019a47625 */ /* 0x080fe200078e0202 */
[----:B------:R-:W-:Y:S02]  /*1c10*/  SHF.L.U32 R120, R67, 0x2, RZ ;  /* 0x0000000243787819 */ /* 0x000fe400000006ff */
[C---:B------:R-:W-:Y:S01]  /*1c20*/  LOP3.LUT R55, R23.reuse, 0x1c, RZ, 0xfc, !PT ;  /* 0x0000001c17377812 */ /* 0x040fe200078efcff */
[----:B------:R-:W-:Y:S01]  /*1c30*/  IMAD R67, R40, 0xac, R175 ;  /* 0x000000ac28437824 */ /* 0x000fe200078e02af */
[----:B---3--:R-:W-:Y:S01]  /*1c40*/  LOP3.LUT R56, R23, 0x20, RZ, 0xfc, !PT ;  /* 0x0000002017387812 */ /* 0x008fe200078efcff */
[----:B------:R-:W-:Y:S01]  /*1c50*/  IMAD.WIDE R40, R3, R2, c[0x0][0x168] ;  /* 0x00005a0003287625 */ /* 0x000fe200078e0202 */
[----:B------:R-:W-:-:S02]  /*1c60*/  LOP3.LUT R57, R23, 0x24, RZ, 0xfc, !PT ;  /* 0x0000002417397812 */ /* 0x000fc400078efcff */
[C---:B------:R-:W-:Y:S01]  /*1c70*/  LOP3.LUT R58, R23.reuse, 0x28, RZ, 0xfc, !PT ;  /* 0x00000028173a7812 */ /* 0x040fe200078efcff */
[--C-:B------:R-:W-:Y:S01]  /*1c80*/  IMAD R25, R12, 0xac, R175.reuse ;  /* 0x000000ac0c197824 */ /* 0x100fe200078e02af */
[----:B------:R-:W-:Y:S01]  /*1c90*/  LOP3.LUT R59, R23, 0x2c, RZ, 0xfc, !PT ;  /* 0x0000002c173b7812 */ /* 0x000fe200078efcff */
[-C--:B------:R-:W-:Y:S01]  /*1ca0*/  IMAD.WIDE R158, R27, R2.reuse, c[0x0][0x170] ;  /* 0x00005c001b9e7625 */ /* 0x080fe200078e0202 */
[C---:B------:R-:W-:Y:S02]  /*1cb0*/  LOP3.LUT R60, R23.reuse, 0x30, RZ, 0xfc, !PT ;  /* 0x00000030173c7812 */ /* 0x040fe400078efcff */
[----:B------:R-:W-:Y:S01]  /*1cc0*/  LOP3.LUT R61, R23, 0x34, RZ, 0xfc, !PT ;  /* 0x00000034173d7812 */ /* 0x000fe200078efcff */
[-C--:B------:R-:W-:Y:S01]  /*1cd0*/  IMAD.WIDE R8, R9, R2.reuse, c[0x0][0x168] ;  /* 0x00005a0009087625 */ /* 0x080fe200078e0202 */
[C---:B------:R-:W-:Y:S02]  /*1ce0*/  LOP3.LUT R62, R23.reuse, 0x38, RZ, 0xfc, !PT ;  /* 0x00000038173e7812 */ /* 0x040fe400078efcff */
[C---:B------:R-:W-:Y:S01]  /*1cf0*/  LOP3.LUT R63, R23.reuse, 0x3c, RZ, 0xfc, !PT ;  /* 0x0000003c173f7812 */ /* 0x040fe200078efcff */
[----:B------:R-:W-:Y:S01]  /*1d00*/  IMAD R27, R14, 0xac, R175 ;  /* 0x000000ac0e1b7824 */ /* 0x000fe200078e02af */
[----:B------:R-:W-:Y:S01]  /*1d10*/  LOP3.LUT R64, R23, 0x40, RZ, 0xfc, !PT ;  /* 0x0000004017407812 */ /* 0x000fe200078efcff */
[----:B------:R-:W-:Y:S01]  /*1d20*/  IMAD.WIDE R152, R29, R2, c[0x0][0x170] ;  /* 0x00005c001d987625 */ /* 0x000fe200078e0202 */
[----:B------:R-:W-:-:S02]  /*1d30*/  LOP3.LUT R66, R23, 0x48, RZ, 0xfc, !PT ;  /* 0x0000004817427812 */ /* 0x000fc400078efcff */
        /* <DEDUP_REMOVED lines=14> */
[C---:B------:R-:W-:Y:S01]  /*1e20*/  LOP3.LUT R77, R23.reuse, 0x74, RZ, 0xfc, !PT ;  /* 0x00000074174d7812 */ /* 0x040fe200078efcff */
[----:B------:R-:W-:Y:S01]  /*1e30*/  IMAD R31, R18, 0xac, R175 ;  /* 0x000000ac121f7824 */ /* 0x000fe200078e02af */
[----:B------:R-:W-:Y:S01]  /*1e40*/  LOP3.LUT R78, R23, 0x78, RZ, 0xfc, !PT ;  /* 0x00000078174e7812 */ /* 0x000fe200078efcff */
[-C--:B------:R-:W-:Y:S01]  /*1e50*/  IMAD.WIDE R140, R33, R2.reuse, c[0x0][0x170] ;  /* 0x00005c00218c7625 */ /* 0x080fe200078e0202 */
[----:B------:R-:W-:Y:S02]  /*1e60*/  LOP3.LUT R79, R23, 0x7c, RZ, 0xfc, !PT ;  /* 0x0000007c174f7812 */ /* 0x000fe400078efcff */
[----:B------:R-:W-:Y:S01]  /*1e70*/  LEA R65, R65, R175, 0x7 ;  /* 0x000000af41417211 */ /* 0x000fe200078e38ff */
[----:B------:R-:W-:Y:S01]  /*1e80*/  IMAD.WIDE R14, R15, R2, c[0x0][0x168] ;  /* 0x00005a000f0e7625 */ /* 0x000fe200078e0202 */
[----:B------:R-:W-:-:S02]  /*1e90*/  SHF.L.U32 R174, R49, 0x2, RZ ;  /* 0x0000000231ae7819 */ /* 0x000fc400000006ff */
[-C--:B------:R-:W-:Y:S01]  /*1ea0*/  LEA R52, R52, R175.reuse, 0x7 ;  /* 0x000000af34347211 */ /* 0x080fe200078e38ff */
[--C-:B------:R-:W-:Y:S01]  /*1eb0*/  IMAD R49, R4, 0xac, R175.reuse ;  /* 0x000000ac04317824 */ /* 0x100fe200078e02af */
[----:B------:R-:W-:Y:S01]  /*1ec0*/  SHF.L.U32 R23, R83, 0x2, RZ ;  /* 0x0000000253177819 */ /* 0x000fe200000006ff */
[-C--:B------:R-:W-:Y:S01]  /*1ed0*/  IMAD.WIDE R4, R5, R2.reuse, c[0x0][0x168] ;  /* 0x00005a0005047625 */ /* 0x080fe200078e0202 */
[-C--:B------:R-:W-:Y:S01]  /*1ee0*/  LEA R53, R53, R175.reuse, 0x7 ;  /* 0x000000af35357211 */ /* 0x080fe200078e38ff */
[----:B------:R-:W-:Y:S01]  /*1ef0*/  STL [R1+0x234], R174 ;  /* 0x000234ae01007387 */ /* 0x000fe20000100800 */
[----:B------:R-:W-:Y:S01]  /*1f00*/  SHF.L.U32 R168, R51, 0x2, RZ ;  /* 0x0000000233a87819 */ /* 0x000fe200000006ff */
[--C-:B------:R-:W-:Y:S01]  /*1f10*/  IMAD R51, R6, 0xac, R175.reuse ;  /* 0x000000ac06337824 */ /* 0x100fe200078e02af */
[-C--:B------:R-:W-:Y:S01]  /*1f20*/  LEA R54, R54, R175.reuse, 0x7 ;  /* 0x000000af36367211 */ /* 0x080fe200078e38ff */
[-C--:B------:R-:W-:Y:S01]  /*1f30*/  IMAD.WIDE R6, R7, R2.reuse, c[0x0][0x168] ;  /* 0x00005a0007067625 */ /* 0x080fe200078e0202 */
[----:B------:R-:W-:Y:S01]  /*1f40*/  SHF.L.U32 R169, R50, 0x2, RZ ;  /* 0x0000000232a97819 */ /* 0x000fe200000006ff */
[----:B------:R1:W-:Y:S01]  /*1f50*/  LDGSTS.E.BYPASS.128 [R23], [R40.64] ;  /* 0x0000000028177fae */ /* 0x0003e2000b901c4a */
[-C--:B------:R-:W-:Y:S01]  /*1f60*/  LEA R55, R55, R175.reuse, 0x7 ;  /* 0x000000af37377211 */ /* 0x080fe200078e38ff */
[--C-:B------:R-:W-:Y:S01]  /*1f70*/  IMAD R33, R20, 0xac, R175.reuse ;  /* 0x000000ac14217824 */ /* 0x100fe200078e02af */
[----:B------:R-:W-:Y:S01]  /*1f80*/  SHF.L.U32 R126, R65, 0x2, RZ ;  /* 0x00000002417e7819 */ /* 0x000fe200000006ff */
[--C-:B------:R-:W-:Y:S01]  /*1f90*/  IMAD R65, R38, 0xac, R175.reuse ;  /* 0x000000ac26417824 */ /* 0x100fe200078e02af */
[-C--:B------:R-:W-:Y:S01]  /*1fa0*/  LEA R56, R56, R175.reuse, 0x7 ;  /* 0x000000af38387211 */ /* 0x080fe200078e38ff */
[-C--:B------:R-:W-:Y:S01]  /*1fb0*/  IMAD.WIDE R38, R25, R2.reuse, c[0x0][0x168] ;  /* 0x00005a0019267625 */ /* 0x080fe200078e0202 */
[----:B------:R-:W-:Y:S01]  /*1fc0*/  SHF.L.U32 R163, R52, 0x2, RZ ;  /* 0x0000000234a37819 */ /* 0x000fe200000006ff */
[----:B------:R2:W-:Y:S01]  /*1fd0*/  LDGSTS.E.BYPASS.128 [R174], [R4.64] ;  /* 0x0000000004ae7fae */ /* 0x0005e2000b901c4a */
[-C--:B------:R-:W-:Y:S01]  /*1fe0*/  LEA R57, R57, R175.reuse, 0x7 ;  /* 0x000000af39397211 */ /* 0x080fe200078e38ff */
[-C--:B------:R-:W-:Y:S01]  /*1ff0*/  IMAD.WIDE R134, R35, R2.reuse, c[0x0][0x170] ;  /* 0x00005c0023867625 */ /* 0x080fe200078e0202 */
[----:B------:R-:W-:Y:S01]  /*2000*/  SHF.L.U32 R162, R53, 0x2, RZ ;  /* 0x0000000235a27819 */ /* 0x000fe200000006ff */
[----:B------:R3:W-:Y:S01]  /*2010*/  LDGSTS.E.BYPASS.128 [R169], [R8.64] ;  /* 0x0000000008a97fae */ /* 0x0007e2000b901c4a */
[-C--:B------:R-:W-:Y:S01]  /*2020*/  LEA R58, R58, R175.reuse, 0x7 ;  /* 0x000000af3a3a7211 */ /* 0x080fe200078e38ff */
[--C-:B------:R-:W-:Y:S01]  /*2030*/  IMAD R53, R26, 0xac, R175.reuse ;  /* 0x000000ac1a357824 */ /* 0x100fe200078e02af */
[----:B------:R-:W-:Y:S01]  /*2040*/  SHF.L.U32 R157, R54, 0x2, RZ ;  /* 0x00000002369d7819 */ /* 0x000fe200000006ff */
[-C--:B------:R-:W-:Y:S01]  /*2050*/  IMAD.WIDE R26, R27, R2.reuse, c[0x0][0x168] ;  /* 0x00005a001b1a7625 */ /* 0x080fe200078e0202 */
[-C--:B------:R-:W-:Y:S01]  /*2060*/  LEA R59, R59, R175.reuse, 0x7 ;  /* 0x000000af3b3b7211 */ /* 0x080fe200078e38ff */
[----:B------:R2:W-:Y:S01]  /*2070*/  LDGSTS.E.BYPASS.128 [R168], [R6.64] ;  /* 0x0000000006a87fae */ /* 0x0005e2000b901c4a */
        /* <DEDUP_REMOVED lines=8> */
[-C--:B------:R-:W-:Y:S01]  /*2100*/  LEA R63, R63, R175.reuse, 0x7 ;  /* 0x000000af3f3f7211 */ /* 0x080fe200078e38ff */
[-C--:B------:R-:W-:Y:S01]  /*2110*/  IMAD.WIDE R16, R17, R2.reuse, c[0x0][0x168] ;  /* 0x00005a0011107625 */ /* 0x080fe200078e0202 */
[----:B------:R-:W-:Y:S01]  /*2120*/  SHF.L.U32 R150, R57, 0x2, RZ ;  /* 0x0000000239967819 */ /* 0x000fe200000006ff */
[----:B------:R5:W-:Y:S01]  /*2130*/  LDGSTS.E.BYPASS.128 [R162], [R38.64] ;  /* 0x0000000026a27fae */ /* 0x000be2000b901c4a */
[----:B------:R-:W-:Y:S01]  /*2140*/  LEA R62, R62, R175, 0x7 ;  /* 0x000000af3e3e7211 */ /* 0x000fe200078e38ff */
[--C-:B------:R-:W-:Y:S01]  /*2150*/  IMAD R57, R30, 0xac, R175.reuse ;  /* 0x000000ac1e397824 */ /* 0x100fe200078e02af */
[----:B------:R-:W-:Y:S01]  /*2160*/  SHF.L.U32 R145, R58, 0x2, RZ ;  /* 0x000000023a917819 */ /* 0x000fe200000006ff */
[--C-:B------:R-:W-:Y:S01]  /*2170*/  IMAD R35, R24, 0xac, R175.reuse ;  /* 0x000000ac18237824 */ /* 0x100fe200078e02af */
[----:B------:R-:W-:Y:S01]  /*2180*/  SHF.L.U32 R144, R59, 0x2, RZ ;  /* 0x000000023b907819 */ /* 0x000fe200000006ff */
[-C--:B------:R-:W-:Y:S01]  /*2190*/  IMAD.WIDE R30, R31, R2.reuse, c[0x0][0x168] ;  /* 0x00005a001f1e7625 */ /* 0x080fe200078e0202 */
[----:B------:R1:W-:Y:S01]  /*21a0*/  LDGSTS.E.BYPASS.128 [R157], [R12.64] ;  /* 0x000000000c9d7fae */ /* 0x0003e2000b901c4a */
[----:B------:R-:W-:Y:S01]  /*21b0*/  SHF.L.U32 R139, R60, 0x2, RZ ;  /* 0x000000023c8b7819 */ /* 0x000fe200000006ff */
[----:B------:R-:W-:Y:S01]  /*21c0*/  CS2R R24, SRZ ;  /* 0x0000000000187805 */ /* 0x000fe2000001ff00 */
[----:B------:R-:W-:Y:S01]  /*21d0*/  IMAD R59, R32, 0xac, R175 ;  /* 0x000000ac203b7824 */ /* 0x000fe200078e02af */
[----:B------:R1:W-:Y:S01]  /*21e0*/  LDGSTS.E.BYPASS.128 [R156], [R26.64] ;  /* 0x000000001a9c7fae */ /* 0x0003e2000b901c4a */
[----:B------:R-:W-:Y:S01]  /*21f0*/  IMAD.WIDE R18, R19, R2, c[0x0][0x168] ;  /* 0x00005a0013127625 */ /* 0x000fe200078e0202 */
[----:B------:R-:W-:-:S02]  /*2200*/  SHF.L.U32 R138, R61, 0x2, RZ ;  /* 0x000000023d8a7819 */ /* 0x000fc400000006ff */
[----:B------:R-:W-:Y:S01]  /*2210*/  SHF.L.U32 R132, R63, 0x2, RZ ;  /* 0x000000023f847819 */ /* 0x000fe200000006ff */
[-C--:B------:R-:W-:Y:S01]  /*2220*/  IMAD.WIDE R32, R33, R2.reuse, c[0x0][0x168] ;  /* 0x00005a0021207625 */ /* 0x080fe200078e0202 */
[----:B------:R1:W-:Y:S01]  /*2230*/  LDGSTS.E.BYPASS.128 [R151], [R14.64] ;  /* 0x000000000e977fae */ /* 0x0003e2000b901c4a */
[----:B------:R-:W-:Y:S02]  /*2240*/  SHF.L.U32 R133, R62, 0x2, RZ ;  /* 0x000000023e857819 */ /* 0x000fe400000006ff */
[----:B------:R-:W-:Y:S01]  /*2250*/  IMAD R63, R36, 0xac, R175 ;  /* 0x000000ac243f7824 */ /* 0x000fe200078e02af */
[----:B------:R1:W-:Y:S01]  /*2260*/  LDGSTS.E.BYPASS.128 [R150], [R28.64] ;  /* 0x000000001c967fae */ /* 0x0003e2000b901c4a */
[-C--:B------:R-:W-:Y:S01]  /*2270*/  IMAD.WIDE R128, R37, R2.reuse, c[0x0][0x170] ;  /* 0x00005c0025807625 */ /* 0x080fe200078e0202 */
[-C--:B------:R-:W-:Y:S02]  /*2280*/  LEA R64, R64, R175.reuse, 0x7 ;  /* 0x000000af40407211 */ /* 0x080fe400078e38ff */
[----:B------:R1:W-:Y:S01]  /*2290*/  LDGSTS.E.BYPASS.128 [R145], [R16.64] ;  /* 0x0000000010917fae */ /* 0x0003e2000b901c4a */
[----:B------:R-:W-:Y:S01]  /*22a0*/  IMAD.WIDE R20, R21, R2, c[0x0][0x168] ;  /* 0x00005a0015147625 */ /* 0x000fe200078e0202 */
[----:B------:R-:W-:-:S02]  /*22b0*/  LEA R69, R69, R175, 0x7 ;  /* 0x000000af45457211 */ /* 0x000fc400078e38ff */
[----:B------:R1:W-:Y:S01]  /*22c0*/  LDGSTS.E.BYPASS.128 [R144], [R30.64] ;  /* 0x000000001e907fae */ /* 0x0003e2000b901c4a */
[-C--:B------:R-:W-:Y:S01]  /*22d0*/  IMAD.WIDE R36, R35, R2.reuse, c[0x0][0x168] ;  /* 0x00005a0023247625 */ /* 0x080fe200078e0202 */
[-C--:B------:R-:W-:Y:S02]  /*22e0*/  LEA R66, R66, R175.reuse, 0x7 ;  /* 0x000000af42427211 */ /* 0x080fe400078e38ff */
        /* <DEDUP_REMOVED lines=8> */
[----:B------:R-:W-:Y:S02]  /*2370*/  SHF.L.U32 R127, R64, 0x2, RZ ;  /* 0x00000002407f7819 */ /* 0x000fe400000006ff */
[----:B------:R1:W-:Y:S01]  /*2380*/  LDGSTS.E.BYPASS.128 [R132], [R36.64] ;  /* 0x0000000024847fae */ /* 0x0003e2000b901c4a */
[-C--:B------:R-:W-:Y:S01]  /*2390*/  IMAD.WIDE R154, R55, R2.reuse, c[0x0][0x170] ;  /* 0x00005c00379a7625 */ /* 0x080fe200078e0202 */
[-C--:B------:R-:W-:Y:S02]  /*23a0*/  LEA R73, R73, R175.reuse, 0x7 ;  /* 0x000000af49497211 */ /* 0x080fe400078e38ff */
[----:B------:R-:W0:Y:S01]  /*23b0*/  LDGDEPBAR ;  /* 0x00000000000079af */ /* 0x000e220000000000 */
[--C-:B------:R-:W-:Y:S01]  /*23c0*/  IMAD R61, R34, 0xac, R175.reuse ;  /* 0x000000ac223d7824 */ /* 0x100fe200078e02af */
[----:B------:R-:W-:Y:S01]  /*23d0*/  SHF.L.U32 R114, R69, 0x2, RZ ;  /* 0x0000000245727819 */ /* 0x000fe200000006ff */
[-C--:B------:R-:W-:Y:S01]  /*23e0*/  IMAD.WIDE R148, R57, R2.reuse, c[0x0][0x170] ;  /* 0x00005c0039947625 */ /* 0x080fe200078e0202 */
[----:B------:R1:W-:Y:S01]  /*23f0*/  LDGSTS.E.BYPASS.128 [R23+0x18000], [R178.64] ;  /* 0x18000000b2177fae */ /* 0x0003e2000b901c4a */
[-C--:B------:R-:W-:Y:S01]  /*2400*/  LEA R70, R70, R175.reuse, 0x7 ;  /* 0x000000af46467211 */ /* 0x080fe200078e38ff */
[----:B------:R-:W-:Y:S01]  /*2410*/  CS2R R34, SRZ ;  /* 0x0000000000227805 */ /* 0x000fe2000001ff00 */
[-C--:B------:R-:W-:Y:S01]  /*2420*/  IMAD.WIDE R142, R59, R2.reuse, c[0x0][0x170] ;  /* 0x00005c003b8e7625 */ /* 0x080fe200078e0202 */
[----:B------:R2:W-:Y:S01]  /*2430*/  LDGSTS.E.BYPASS.128 [R174+0x18000], [R176.64] ;  /* 0x18000000b0ae7fae */ /* 0x0005e2000b901c4a */
[----:B------:R-:W-:Y:S01]  /*2440*/  SHF.L.U32 R121, R66, 0x2, RZ ;  /* 0x0000000242797819 */ /* 0x000fe200000006ff */
[----:B------:R-:W-:Y:S01]  /*2450*/  CS2R R56, SRZ ;  /* 0x0000000000387805 */ /* 0x000fe2000001ff00 */
        /* <DEDUP_REMOVED lines=8> */
[--C-:B------:R-:W-:Y:S01]  /*24e0*/  IMAD R69, R42, 0xac, R175.reuse ;  /* 0x000000ac2a457824 */ /* 0x100fe200078e02af */
[----:B------:R2:W-:Y:S01]  /*24f0*/  LDGSTS.E.BYPASS.128 [R163+0x18000], [R166.64] ;  /* 0x18000000a6a37fae */ /* 0x0005e2000b901c4a */
[-C--:B------:R-:W-:Y:S01]  /*2500*/  IMAD.WIDE R124, R65, R2.reuse, c[0x0][0x170] ;  /* 0x00005c00417c7625 */ /* 0x080fe200078e0202 */
[-C--:B------:R-:W-:Y:S01]  /*2510*/  LEA R72, R72, R175.reuse, 0x7 ;  /* 0x000000af48487211 */ /* 0x080fe200078e38ff */
[----:B------:R-:W-:Y:S01]  /*2520*/  CS2R R62, SRZ ;  /* 0x00000000003e7805 */ /* 0x000fe2000001ff00 */
[----:B------:R2:W-:Y:S01]  /*2530*/  LDGSTS.E.BYPASS.128 [R162+0x18000], [R164.64] ;  /* 0x18000000a4a27fae */ /* 0x0005e2000b901c4a */
[--C-:B------:R-:W-:Y:S01]  /*2540*/  IMAD R43, R43, 0xac, R175.reuse ;  /* 0x000000ac2b2b7824 */ /* 0x100fe200078e02af */
[-C--:B------:R-:W-:Y:S01]  /*2550*/  LEA R77, R77, R175.reuse, 0x7 ;  /* 0x000000af4d4d7211 */ /* 0x080fe200078e38ff */
[--C-:B------:R-:W-:Y:S01]  /*2560*/  IMAD R71, R44, 0xac, R175.reuse ;  /* 0x000000ac2c477824 */ /* 0x100fe200078e02af */
[----:B------:R2:W-:Y:S01]  /*2570*/  LDGSTS.E.BYPASS.128 [R157+0x18000], [R160.64] ;  /* 0x18000000a09d7fae */ /* 0x0005e2000b901c4a */
[----:B------:R-:W-:Y:S01]  /*2580*/  SHF.L.U32 R115, R68, 0x2, RZ ;  /* 0x0000000244737819 */ /* 0x000fe200000006ff */
[-C--:B------:R-:W-:Y:S01]  /*2590*/  IMAD.WIDE R118, R67, R2.reuse, c[0x0][0x170] ;  /* 0x00005c0043767625 */ /* 0x080fe200078e0202 */
[----:B------:R-:W-:Y:S01]  /*25a0*/  SHF.L.U32 R102, R73, 0x2, RZ ;  /* 0x0000000249667819 */ /* 0x000fe200000006ff */
[----:B------:R2:W-:Y:S01]  /*25b0*/  LDGSTS.E.BYPASS.128 [R156+0x18000], [R158.64] ;  /* 0x180000009e9c7fae */ /* 0x0005e2000b901c4a */
[-C--:B------:R-:W-:Y:S01]  /*25c0*/  LEA R74, R74, R175.reuse, 0x7 ;  /* 0x000000af4a4a7211 */ /* 0x080fe200078e38ff */
[--C-:B------:R-:W-:Y:S01]  /*25d0*/  IMAD R45, R45, 0xac, R175.reuse ;  /* 0x000000ac2d2d7824 */ /* 0x100fe200078e02af */
[-C--:B------:R-:W-:Y:S01]  /*25e0*/  LEA R79, R79, R175.reuse, 0x7 ;  /* 0x000000af4f4f7211 */ /* 0x080fe200078e38ff */
[----:B------:R2:W-:Y:S01]  /*25f0*/  LDGSTS.E.BYPASS.128 [R151+0x18000], [R154.64] ;  /* 0x180000009a977fae */ /* 0x0005e2000b901c4a */
[----:B------:R-:W-:Y:S01]  /*2600*/  SHF.L.U32 R109, R70, 0x2, RZ ;  /* 0x00000002466d7819 */ /* 0x000fe200000006ff */
[--C-:B------:R-:W-:Y:S01]  /*2610*/  IMAD R73, R46, 0xac, R175.reuse ;  /* 0x000000ac2e497824 */ /* 0x100fe200078e02af */
[----:B------:R-:W-:Y:S01]  /*2620*/  SHF.L.U32 R96, R75, 0x2, RZ ;  /* 0x000000024b607819 */ /* 0x000fe200000006ff */
[----:B------:R2:W-:Y:S01]  /*2630*/  LDGSTS.E.BYPASS.128 [R150+0x18000], [R152.64] ;  /* 0x1800000098967fae */ /* 0x0005e2000b901c4a */
[-C--:B------:R-:W-:Y:S01]  /*2640*/  IMAD.WIDE R112, R69, R2.reuse, c[0x0][0x170] ;  /* 0x00005c0045707625 */ /* 0x080fe200078e0202 */
[-C--:B------:R-:W-:Y:S01]  /*2650*/  LEA R76, R76, R175.reuse, 0x7 ;  /* 0x000000af4c4c7211 */ /* 0x080fe200078e38ff */
[----:B------:R-:W-:Y:S01]  /*2660*/  CS2R R64, SRZ ;  /* 0x0000000000407805 */ /* 0x000fe2000001ff00 */
[----:B------:R2:W-:Y:S01]  /*2670*/  LDGSTS.E.BYPASS.128 [R145+0x18000], [R148.64] ;  /* 0x1800000094917fae */ /* 0x0005e2000b901c4a */
[--C-:B------:R-:W-:Y:S01]  /*2680*/  IMAD R47, R47, 0xac, R175.reuse ;  /* 0x000000ac2f2f7824 */ /* 0x100fe200078e02af */
[----:B------:R-:W-:Y:S01]  /*2690*/  SHF.L.U32 R103, R72, 0x2, RZ ;  /* 0x0000000248677819 */ /* 0x000fe200000006ff */
[-C--:B------:R-:W-:Y:S01]  /*26a0*/  IMAD.WIDE R110, R43, R2.reuse, c[0x0][0x170] ;  /* 0x00005c002b6e7625 */ /* 0x080fe200078e0202 */
[----:B------:R2:W-:Y:S01]  /*26b0*/  LDGSTS.E.BYPASS.128 [R144+0x18000], [R146.64] ;  /* 0x1800000092907fae */ /* 0x0005e2000b901c4a */
[----:B------:R-:W-:Y:S01]  /*26c0*/  SHF.L.U32 R90, R77, 0x2, RZ ;  /* 0x000000024d5a7819 */ /* 0x000fe200000006ff */
[----:B------:R-:W-:Y:S01]  /*26d0*/  CS2R R42, SRZ ;  /* 0x00000000002a7805 */ /* 0x000fe2000001ff00 */
[--C-:B------:R-:W-:Y:S01]  /*26e0*/  IMAD R75, R48, 0xac, R175.reuse ;  /* 0x000000ac304b7824 */ /* 0x100fe200078e02af */
[----:B------:R2:W-:Y:S01]  /*26f0*/  LDGSTS.E.BYPASS.128 [R139+0x18000], [R142.64] ;  /* 0x180000008e8b7fae */ /* 0x0005e2000b901c4a */
[-C--:B------:R-:W-:Y:S01]  /*2700*/  IMAD.WIDE R106, R71, R2.reuse, c[0x0][0x170] ;  /* 0x00005c00476a7625 */ /* 0x080fe200078e0202 */
[----:B------:R-:W-:Y:S01]  /*2710*/  ISETP.GE.U32.AND P0, PT, R175, 0x2c, PT ;  /* 0x0000002caf00780c */ /* 0x000fe20003f06070 */
[----:B------:R-:W-:Y:S01]  /*2720*/  CS2R R66, SRZ ;  /* 0x0000000000427805 */ /* 0x000fe2000001ff00 */
[----:B------:R2:W-:Y:S01]  /*2730*/  LDGSTS.E.BYPASS.128 [R138+0x18000], [R140.64] ;  /* 0x180000008c8a7fae */ /* 0x0005e2000b901c4a */
[--C-:B------:R-:W-:Y:S01]  /*2740*/  IMAD R77, R80, 0xac, R175.reuse ;  /* 0x000000ac504d7824 */ /* 0x100fe200078e02af */
[----:B------:R-:W-:Y:S01]  /*2750*/  LEA R78, R78, R175, 0x7 ;  /* 0x000000af4e4e7211 */ /* 0x000fe200078e38ff */
[-C--:B------:R-:W-:Y:S01]  /*2760*/  IMAD.WIDE R104, R45, R2.reuse, c[0x0][0x170] ;  /* 0x00005c002d687625 */ /* 0x080fe200078e0202 */
[----:B------:R2:W-:Y:S01]  /*2770*/  LDGSTS.E.BYPASS.128 [R133+0x18000], [R136.64] ;  /* 0x1800000088857fae */ /* 0x0005e2000b901c4a */
[----:B------:R-:W-:Y:S01]  /*2780*/  SHF.L.U32 R97, R74, 0x2, RZ ;  /* 0x000000024a617819 */ /* 0x000fe200000006ff */
[----:B------:R-:W-:Y:S01]  /*2790*/  CS2R R44, SRZ ;  /* 0x00000000002c7805 */ /* 0x000fe2000001ff00 */
[----:B------:R-:W-:Y:S01]  /*27a0*/  SHF.L.U32 R84, R79, 0x2, RZ ;  /* 0x000000024f547819 */ /* 0x000fe200000006ff */
[----:B------:R2:W-:Y:S01]  /*27b0*/  LDGSTS.E.BYPASS.128 [R132+0x18000], [R134.64] ;  /* 0x1800000086847fae */ /* 0x0005e2000b901c4a */
[--C-:B------:R-:W-:Y:S01]  /*27c0*/  IMAD R81, R81, 0xac, R175.reuse ;  /* 0x000000ac51517824 */ /* 0x100fe200078e02af */
[----:B------:R-:W-:Y:S01]  /*27d0*/  SHF.L.U32 R91, R76, 0x2, RZ ;  /* 0x000000024c5b7819 */ /* 0x000fe200000006ff */
[-C--:B------:R-:W-:Y:S01]  /*27e0*/  IMAD.WIDE R100, R73, R2.reuse, c[0x0][0x170] ;  /* 0x00005c0049647625 */ /* 0x080fe200078e0202 */
[----:B------:R2:W-:Y:S01]  /*27f0*/  LDGSTS.E.BYPASS.128 [R127+0x18000], [R130.64] ;  /* 0x18000000827f7fae */ /* 0x0005e2000b901c4a */
[----:B------:R-:W-:Y:S01]  /*2800*/  SHF.L.U32 R85, R78, 0x2, RZ ;  /* 0x000000024e557819 */ /* 0x000fe200000006ff */
[----:B------:R-:W-:Y:S01]  /*2810*/  CS2R R72, SRZ ;  /* 0x0000000000487805 */ /* 0x000fe2000001ff00 */
[----:B------:R-:W-:Y:S01]  /*2820*/  IMAD R79, R82, 0xac, R175 ;  /* 0x000000ac524f7824 */ /* 0x000fe200078e02af */
[----:B------:R2:W-:Y:S01]  /*2830*/  LDGSTS.E.BYPASS.128 [R126+0x18000], [R128.64] ;  /* 0x18000000807e7fae */ /* 0x0005e2000b901c4a */
[-C--:B------:R-:W-:Y:S01]  /*2840*/  IMAD.WIDE R98, R47, R2.reuse, c[0x0][0x170] ;  /* 0x00005c002f627625 */ /* 0x080fe200078e0202 */
[----:B------:R-:W-:Y:S01]  /*2850*/  MOV R3, 0x2 ;  /* 0x0000000200037802 */ /* 0x000fe20000000f00 */
[----:B------:R-:W-:Y:S01]  /*2860*/  CS2R R46, SRZ ;  /* 0x00000000002e7805 */ /* 0x000fe2000001ff00 */
[----:B------:R2:W-:Y:S01]  /*2870*/  LDGSTS.E.BYPASS.128 [R121+0x18000], [R124.64] ;  /* 0x180000007c797fae */ /* 0x0005e2000b901c4a */
[----:B------:R-:W-:-:S02]  /*2880*/  IMAD.WIDE R94, R75, R2, c[0x0][0x170] ;  /* 0x00005c004b5e7625 */ /* 0x000fc400078e0202 */
[----:B------:R-:W-:Y:S01]  /*2890*/  CS2R R74, SRZ ;  /* 0x00000000004a7805 */ /* 0x000fe2000001ff00 */
[----:B------:R2:W-:Y:S01]  /*28a0*/  LDGSTS.E.BYPASS.128 [R120+0x18000], [R122.64] ;  /* 0x180000007a787fae */ /* 0x0005e2000b901c4a */
[----:B------:R-:W-:-:S03]  /*28b0*/  IMAD.WIDE R92, R77, R2, c[0x0][0x170] ;  /* 0x00005c004d5c7625 */ /* 0x000fc600078e0202 */
[----:B------:R2:W-:Y:S01]  /*28c0*/  LDGSTS.E.BYPASS.128 [R115+0x18000], [R118.64] ;  /* 0x1800000076737fae */ /* 0x0005e2000b901c4a */
[----:B------:R-:W-:-:S03]  /*28d0*/  IMAD.WIDE R88, R81, R2, c[0x0][0x170] ;  /* 0x00005c0051587625 */ /* 0x000fc600078e0202 */
[----:B------:R2:W-:Y:S01]  /*28e0*/  LDGSTS.E.BYPASS.128 [R114+0x18000], [R116.64] ;  /* 0x1800000074727fae */ /* 0x0005e2000b901c4a */
[----:B------:R-:W-:Y:S01]  /*28f0*/  IMAD.WIDE R86, R79, R2, c[0x0][0x170] ;  /* 0x00005c004f567625 */ /* 0x000fe200078e0202 */
[----:B------:R-:W-:Y:S02]  /*2900*/  SHF.L.U32 R2, R0, 0x4, RZ ;  /* 0x0000000400027819 */ /* 0x000fe400000006ff */
[----:B------:R2:W-:Y:S02]  /*2910*/  LDGSTS.E.BYPASS.128 [R109+0x18000], [R112.64] ;  /* 0x18000000706d7fae */ /* 0x0005e4000b901c4a */
[----:B------:R-:W-:Y:S02]  /*2920*/  LOP3.LUT R2, R2, 0x1e00, RZ, 0xc0, !PT ;  /* 0x00001e0002027812 */ /* 0x000fe400078ec0ff */
[----:B------:R2:W-:Y:S04]  /*2930*/  LDGSTS.E.BYPASS.128 [R108+0x18000], [R110.64] ;  /* 0x180000006e6c7fae */ /* 0x0005e8000b901c4a */
        /* <DEDUP_REMOVED lines=8> */
[----:B------:R-:W0:Y:S04]  /*29c0*/  LDGDEPBAR ;  /* 0x00000000000079af */ /* 0x000e280000000000 */
[----:B------:R-:W-:Y:S06]  /*29d0*/  BAR.SYNC 0x0 ;  /* 0x0000000000007b1d */ /* 0x000fec0000000000 */
[----:B------:R-:W-:Y:S01]  /*29e0*/  @!PT LDS RZ, [RZ] ;  /* 0x00000000fffff984 */ /* 0x000fe20000000800 */
[----:B------:R-:W-:Y:S01]  /*29f0*/  @!PT LDS RZ, [RZ] ;  /* 0x00000000fffff984 */ /* 0x000fe20000000800 */
[----:B------:R-:W-:Y:S01]  /*2a00*/  @!PT LDS RZ, [RZ] ;  /* 0x00000000fffff984 */ /* 0x000fe20000000800 */
[----:B------:R1:W-:Y:S04]  /*2a10*/  LDGSTS.E.BYPASS.128 [R23+0x8000], [R40.64+0x200], !P0 ;  /* 0x0800020028177fae */ /* 0x0003e8000c101c4a */
        /* <DEDUP_REMOVED lines=15> */
[----:B------:R-:W0:Y:S04]  /*2b10*/  LDGDEPBAR ;  /* 0x00000000000079af */ /* 0x000e280000000000 */
        /* <DEDUP_REMOVED lines=33> */
[----:B------:R-:W-:Y:S06]  /*2d30*/  BAR.SYNC 0x0 ;  /* 0x0000000000007b1d */ /* 0x000fec0000000000 */
[----:B------:R-:W-:Y:S01]  /*2d40*/  @!PT LDS RZ, [RZ] ;  /* 0x00000000fffff984 */ /* 0x000fe20000000800 */
[----:B------:R-:W-:Y:S01]  /*2d50*/  @!PT LDS RZ, [RZ] ;  /* 0x00000000fffff984 */ /* 0x000fe20000000800 */
[----:B------:R-:W-:Y:S01]  /*2d60*/  @!PT LDS RZ, [RZ] ;  /* 0x00000000fffff984 */ /* 0x000fe20000000800 */
[----:B------:R1:W-:Y:S04]  /*2d70*/  LDGSTS.E.BYPASS.128 [R23+0x10000], [R40.64+0x400], !PT ;  /* 0x1000040028177fae */ /* 0x0003e8000f901c4a */
        /* <DEDUP_REMOVED lines=15> */
[----:B------:R-:W-:Y:S04]  /*2e70*/  STL [R1+0x230], R169 ;  /* 0x000230a901007387 */ /* 0x000fe80000100800 */
[----:B------:R-:W0:Y:S04]  /*2e80*/  LDGDEPBAR ;  /* 0x00000000000079af */ /* 0x000e280000000000 */
[----:B------:R-:W-:Y:S04]  /*2e90*/  STL [R1+0x22c], R168 ;  /* 0x00022ca801007387 */ /* 0x000fe80000100800 */
[----:B------:R1:W-:Y:S04]  /*2ea0*/  LDGSTS.E.BYPASS.128 [R23+0x38000], [R178.64+0x400], !PT ;  /* 0x38000400b2177fae */ /* 0x0003e8000f901c4a */
[----:B------:R-:W-:Y:S04]  /*2eb0*/  STL [R1+0x228], R163 ;  /* 0x000228a301007387 */ /* 0x000fe80000100800 */
[----:B------:R2:W-:Y:S04]  /*2ec0*/  LDGSTS.E.BYPASS.128 [R174+0x38000], [R176.64+0x400], !PT ;  /* 0x38000400b0ae7fae */ /* 0x0005e8000f901c4a */
[----:B------:R-:W-:Y:S01]  /*2ed0*/  STL [R1+0x224], R162 ;  /* 0x000224a201007387 */ /* 0x000fe20000100800 */
[----:B-1----:R-:W-:-:S03]  /*2ee0*/  CS2R R22, SRZ ;  /* 0x0000000000167805 */ /* 0x002fc6000001ff00 */
[----:B------:R2:W-:Y:S04]  /*2ef0*/  LDGSTS.E.BYPASS.128 [R169+0x38000], [R172.64+0x400], !PT ;  /* 0x38000400aca97fae */ /* 0x0005e8000f901c4a */
[----:B------:R-:W-:Y:S04]  /*2f00*/  STL [R1+0x220], R157 ;  /* 0x0002209d01007387 */ /* 0x000fe80000100800 */
        /* <DEDUP_REMOVED lines=37> */
[----:B------:R1:W-:Y:S04]  /*3160*/  STL [R1+0x254], R102 ;  /* 0x0002546601007387 */ /* 0x0003e80000100800 */
        /* <DEDUP_REMOVED lines=14> */
[----:B------:R-:W-:Y:S04]  /*3250*/  STL.64 [R1+0x178], R178 ;  /* 0x000178b201007387 */ /* 0x000fe80000100a00 */
[----:B------:R1:W-:Y:S04]  /*3260*/  LDGSTS.E.BYPASS.128 [R90+0x38000], [R92.64+0x400], !PT ;  /* 0x380004005c5a7fae */ /* 0x0003e8000f901c4a */
[----:B------:R-:W-:Y:S04]  /*3270*/  STL.64 [R1+0x170], R176 ;  /* 0x000170b001007387 */ /* 0x000fe80000100a00 */
[----:B------:R1:W-:Y:S04]  /*3280*/  LDGSTS.E.BYPASS.128 [R85+0x38000], [R88.64+0x400], !PT ;  /* 0x3800040058557fae */ /* 0x0003e8000f901c4a */
[----:B------:R-:W-:Y:S04]  /*3290*/  STL.64 [R1+0x168], R172 ;  /* 0x000168ac01007387 */ /* 0x000fe80000100a00 */
[----:B------:R1:W-:Y:S04]  /*32a0*/  LDGSTS.E.BYPASS.128 [R84+0x38000], [R86.64+0x400], !PT ;  /* 0x3800040056547fae */ /* 0x0003e8000f901c4a */
[----:B------:R-:W-:Y:S04]  /*32b0*/  STL.64 [R1+0x160], R170 ;  /* 0x000160aa01007387 */ /* 0x000fe80000100a00 */
[----:B------:R-:W0:Y:S04]  /*32c0*/  LDGDEPBAR ;  /* 0x00000000000079af */ /* 0x000e280000000000 */
[----:B------:R-:W-:Y:S04]  /*32d0*/  STL.64 [R1+0x158], R166 ;  /* 0x000158a601007387 */ /* 0x000fe80000100a00 */
[----:B------:R-:W-:Y:S04]  /*32e0*/  STL.64 [R1+0x150], R164 ;  /* 0x000150a401007387 */ /* 0x000fe80000100a00 */
[----:B------:R-:W-:Y:S04]  /*32f0*/  STL.64 [R1+0x148], R160 ;  /* 0x000148a001007387 */ /* 0x000fe80000100a00 */
[----:B------:R-:W-:Y:S04]  /*3300*/  STL.64 [R1+0x140], R158 ;  /* 0x0001409e01007387 */ /* 0x000fe80000100a00 */
[----:B------:R-:W-:Y:S04]  /*3310*/  STL.64 [R1+0x138], R154 ;  /* 0x0001389a01007387 */ /* 0x000fe80000100a00 */
[----:B------:R-:W-:Y:S01]  /*3320*/  STL.64 [R1+0x130], R152 ;  /* 0x0001309801007387 */ /* 0x000fe20000100a00 */
[----:B------:R-:W-:-:S04]  /*3330*/  DEPBAR.LE SB0, 0x4 ;  /* 0x000081000000791a */ /* 0x000fc80000000000 */
[----:B------:R-:W-:Y:S04]  /*3340*/  STL.64 [R1+0x128], R148 ;  /* 0x0001289401007387 */ /* 0x000fe80000100a00 */
        /* <DEDUP_REMOVED lines=15> */
[----:B------:R2:W-:Y:S04]  /*3440*/  STL.64 [R1+0xa8], R100 ;  /* 0x0000a86401007387 */ /* 0x0005e80000100a00 */
[----:B------:R-:W-:Y:S04]  /*3450*/  STL.64 [R1+0xa0], R98 ;  /* 0x0000a06201007387 */ /* 0x000fe80000100a00 */
[----:B------:R-:W-:Y:S04]  /*3460*/  STL.64 [R1+0x98], R94 ;  /* 0x0000985e01007387 */ /* 0x000fe80000100a00 */
[----:B------:R-:W-:Y:S01]  /*3470*/  STL.64 [R1+0x90], R92 ;  /* 0x0000905c01007387 */ /* 0x000fe20000100a00 */
[----:B--2---:R-:W-:-:S03]  /*3480*/  CS2R R100, SRZ ;  /* 0x0000000000647805 */ /* 0x004fc6000001ff00 */
[----:B------:R-:W-:Y:S04]  /*3490*/  STL.64 [R1+0x88], R88 ;  /* 0x0000885801007387 */ /* 0x000fe80000100a00 */
[----:B------:R-:W-:Y:S04]  /*34a0*/  STL.64 [R1+0x80], R86 ;  /* 0x0000805601007387 */ /* 0x000fe80000100a00 */
[----:B------:R2:W-:Y:S04]  /*34b0*/  STL.64 [R1+0x1f8], R40 ;  /* 0x0001f82801007387 */ /* 0x0005e80000100a00 */
[----:B------:R-:W-:Y:S04]  /*34c0*/  STL.64 [R1+0x1f0], R4 ;  /* 0x0001f00401007387 */ /* 0x000fe80000100a00 */
[----:B------:R3:W-:Y:S04]  /*34d0*/  STL.64 [R1+0x1e8], R8 ;  /* 0x0001e80801007387 */ /* 0x0007e80000100a00 */
[----:B------:R-:W-:Y:S01]  /*34e0*/  STL.64 [R1+0x1e0], R6 ;  /* 0x0001e00601007387 */ /* 0x000fe20000100a00 */
[----:B--2---:R-:W-:-:S03]  /*34f0*/  CS2R R40, SRZ ;  /* 0x0000000000287805 */ /* 0x004fc6000001ff00 */
[----:B------:R4:W-:Y:S04]  /*3500*/  STL.64 [R1+0x1d8], R10 ;  /* 0x0001d80a01007387 */ /* 0x0009e80000100a00 */
[----:B------:R5:W-:Y:S01]  /*3510*/  STL.64 [R1+0x1d0], R38 ;  /* 0x0001d02601007387 */ /* 0x000be20000100a00 */
[----:B---3--:R-:W-:-:S03]  /*3520*/  CS2R R8, SRZ ;  /* 0x0000000000087805 */ /* 0x008fc6000001ff00 */
[----:B------:R2:W-:Y:S04]  /*3530*/  STL.64 [R1+0x1c8], R12 ;  /* 0x0001c80c01007387 */ /* 0x0005e80000100a00 */
[----:B------:R3:W-:Y:S01]  /*3540*/  STL.64 [R1+0x1c0], R26 ;  /* 0x0001c01a01007387 */ /* 0x0007e20000100a00 */
[----:B----4-:R-:W-:-:S03]  /*3550*/  CS2R R10, SRZ ;  /* 0x00000000000a7805 */ /* 0x010fc6000001ff00 */
[----:B------:R4:W-:Y:S01]  /*3560*/  STL.64 [R1+0x1b8], R14 ;  /* 0x0001b80e01007387 */ /* 0x0009e20000100a00 */
[----:B-----5:R-:W-:-:S03]  /*3570*/  CS2R R38, SRZ ;  /* 0x0000000000267805 */ /* 0x020fc6000001ff00 */
[----:B------:R5:W-:Y:S01]  /*3580*/  STL.64 [R1+0x1b0], R28 ;  /* 0x0001b01c01007387 */ /* 0x000be20000100a00 */
[----:B--2---:R-:W-:-:S03]  /*3590*/  CS2R R12, SRZ ;  /* 0x00000000000c7805 */ /* 0x004fc6000001ff00 */
[----:B------:R2:W-:Y:S01]  /*35a0*/  STL.64 [R1+0x1a8], R16 ;  /* 0x0001a81001007387 */ /* 0x0005e20000100a00 */
[----:B---3--:R-:W-:-:S03]  /*35b0*/  CS2R R26, SRZ ;  /* 0x00000000001a7805 */ /* 0x008fc6000001ff00 */
        /* <DEDUP_REMOVED lines=9> */
[----:B----4-:R-:W-:Y:S01]  /*3650*/  CS2R R18, SRZ ;  /* 0x0000000000127805 */ /* 0x010fe2000001ff00 */
[----:B-----5:R-:W-:Y:S01]  /*3660*/  CS2R R32, SRZ ;  /* 0x0000000000207805 */ /* 0x020fe2000001ff00 */
[----:B--2---:R-:W-:Y:S01]  /*3670*/  CS2R R20, SRZ ;  /* 0x0000000000147805 */ /* 0x004fe2000001ff00 */
[----:B---3--:R-:W-:Y:S01]  /*3680*/  CS2R R36, SRZ ;  /* 0x0000000000247805 */ /* 0x008fe2000001ff00 */
[----:B-1----:R-:W-:Y:S06]  /*3690*/  BAR.SYNC 0x0 ;  /* 0x0000000000007b1d */ /* 0x002fec0000000000 */
.L_x_1:
[----:B------:R-:W1:Y:S04]  /*36a0*/  S2R R0, SR_TID.X ;  /* 0x0000000000007919 */ /* 0x000e680000002100 */
[----:B------:R-:W-:Y:S04]  /*36b0*/  LDS.128 R84, [R2.X4+UR4] ;  /* 0x0000000402547984 */ /* 0x000fe80008004c00 */
[----:B------:R-:W-:Y:S04]  /*36c0*/  LDS.128 R68, [R2.X4+UR4+0x200] ;  /* 0x0002000402447984 */ /* 0x000fe80008004c00 */
[----:B------:R-:W-:Y:S04]  /*36d0*/  LDS.128 R92, [R2.X4+UR4+0x400] ;  /* 0x00040004025c7984 */ /* 0x000fe80008004c00 */
[----:B------:R-:W-:Y:S04]  /*36e0*/  LDS.128 R88, [R2.X4+UR4+0x600] ;  /* 0x0006000402587984 */ /* 0x000fe80008004c00 */
[----:B------:R-:W-:Y:S01]  /*36f0*/  LDS.128 R116, [R2.X4+UR4+0x6400] ;  /* 0x0064000402747984 */ /* 0x000fe20008004c00 */
[----:B-1----:R-:W-:-:S03]  /*3700*/  SHF.L.U32 R0, R0, 0x2, RZ ;  /* 0x0000000200007819 */ /* 0x002fc600000006ff */
[----:B------:R-:W-:Y:S01]  /*3710*/  LDS.128 R124, [R2.X4+UR4+0x20c0] ;  /* 0x0020c004027c7984 */ /* 0x000fe20008004c00 */
[----:B------:R-:W-:-:S03]  /*3720*/  LOP3.LUT R0, R0, 0x7c, RZ, 0xc0, !PT ;  /* 0x0000007c00007812 */ /* 0x000fc600078ec0ff */
[----:B------:R-:W-:Y:S01]  /*3730*/  LDS.128 R148, [R2.X4+UR4+0x26f0] ;  /* 0x0026f00402947984 */ /* 0x000fe20008004c00 */
[----:B------:R-:W-:-:S03]  /*3740*/  LEA R80, R0, UR8, 0x9 ;  /* 0x0000000800507c11 */ /* 0x000fc6000f8e48ff */
[----:B------:R-:W-:Y:S04]  /*3750*/  LDS.128 R136, [R2.X4+UR4+0x4540] ;  /* 0x0045400402887984 */ /* 0x000fe80008004c00 */
[----:B------:R-:W1:Y:S04]  /*3760*/  LDS.128 R4, [R80+0x200] ;  /* 0x0002000050047984 */ /* 0x000e680000000c00 */
[----:B------:R-:W2:Y:S04]  /*3770*/  LDS.128 R108, [R80] ;  /* 0x00000000506c7984 */ /* 0x000ea80000000c00 */
[----:B------:R-:W3:Y:S04]  /*3780*/  LDS.128 R52, [R80+0x400] ;  /* 0x0004000050347984 */ /* 0x000ee80000000c00 */
[----:B------:R-:W4:Y:S04]  /*3790*/  LDS.128 R48, [R80+0x600] ;  /* 0x0006000050307984 */ /* 0x000f280000000c00 */
[----:B------:R-:W-:Y:S04]  /*37a0*/  LDS.128 R112, [R80+0x10] ;  /* 0x0000100050707984 */ /* 0x000fe80000000c00 */
[----:B------:R-:W-:Y:S04]  /*37b0*/  LDS.128 R172, [R80+0x7d0] ;  /* 0x0007d00050ac7984 */ /* 0x000fe80000000c00 */
[----:B------:R-:W-:Y:S04]  /*37c0*/  LDS.128 R168, [R80+0x5d0] ;  /* 0x0005d00050a87984 */ /* 0x000fe80000000c00 */
[----:B------:R-:W-:Y:S04]  /*37d0*/  LDS.128 R196, [R2.X4+UR4+0x41d0] ;  /* 0x0041d00402c47984 */ /* 0x000fe80008004c00 */
[----:B------:R-:W-:Y:S04]  /*37e0*/  LDS.128 R200, [R2.X4+UR4+0x43d0] ;  /* 0x0043d00402c87984 */ /* 0x000fe80008004c00 */
[----:B------:R-:W-:Y:S01]  /*37f0*/  LDS.128 R204, [R2.X4+UR4+0x45d0] ;  /* 0x0045d00402cc7984 */ /* 0x000fe20008004c00 */
[----:B-1----:R-:W-:-:S03]  /*3800*/  FFMA R0, R84, R4, R229 ;  /* 0x0000000454007223 */ /* 0x002fc600000000e5 */
[----:B------:R-:W-:Y:S01]  /*3810*/  LDS.128 R208, [R2.X4+UR4+0x47d0] ;  /* 0x0047d00402d07984 */ /* 0x000fe20008004c00 */
[-C--:B--2---:R-:W-:Y:S01]  /*3820*/  FFMA R228, R84, R108.reuse, R228 ;  /* 0x0000006c54e47223 */ /* 0x084fe200000000e4 */
[C---:B------:R-:W-:Y:S01]  /*3830*/  FFMA R79, R85.reuse, R5, R0 ;  /* 0x00000005554f7223 */ /* 0x040fe20000000000 */
[-C--:B------:R-:W-:Y:S01]  /*3840*/  FFMA R64, R92, R108.reuse, R64 ;  /* 0x0000006c5c407223 */ /* 0x080fe20000000040 */
[----:B------:R-:W-:Y:S01]  /*3850*/  FFMA R60, R88, R108, R60 ;  /* 0x0000006c583c7223 */ /* 0x000fe2000000003c */
[C---:B------:R-:W-:Y:S01]  /*3860*/  FFMA R81, R85.reuse, R109, R228 ;  /* 0x0000006d55517223 */ /* 0x040fe200000000e4 */
[----:B---3--:R-:W-:Y:S01]  /*3870*/  FFMA R230, R84, R52, R230 ;  /* 0x0000003454e67223 */ /* 0x008fe200000000e6 */
[----:B------:R-:W-:Y:S01]  /*3880*/  FFMA R0, R86, R6, R79 ;  /* 0x0000000656007223 */ /* 0x000fe2000000004f */
[----:B------:R-:W-:Y:S01]  /*3890*/  FFMA R102, R68, R52, R102 ;  /* 0x0000003444667223 */ /* 0x000fe20000000066 */
[----:B----4-:R-:W-:Y:S01]  /*38a0*/  FFMA R84, R84, R48, R231 ;  /* 0x0000003054547223 */ /* 0x010fe200000000e7 */
[----:B------:R-:W-:Y:S01]  /*38b0*/  FFMA R76, R86, R110, R81 ;  /* 0x0000006e564c7223 */ /* 0x000fe20000000051 */
[----:B------:R-:W-:Y:S01]  /*38c0*/  FFMA R77, R85, R53, R230 ;  /* 0x00000035554d7223 */ /* 0x000fe200000000e6 */
[----:B------:R-:W-:Y:S01]  /*38d0*/  FFMA R107, R87, R7, R0 ;  /* 0x00000007576b7223 */ /* 0x000fe20000000000 */
[----:B------:R-:W-:Y:S01]  /*38e0*/  FFMA R85, R85, R49, R84 ;  /* 0x0000003155557223 */ /* 0x000fe20000000054 */
[----:B------:R-:W-:Y:S01]  /*38f0*/  FFMA R121, R87, R111, R76 ;  /* 0x0000006f57797223 */ /* 0x000fe2000000004c */
[C---:B------:R-:W-:Y:S01]  /*3900*/  FFMA R76, R68.reuse, R48, R103 ;  /* 0x00000030444c7223 */ /* 0x040fe20000000067 */
[C---:B------:R-:W-:Y:S01]  /*3910*/  FFMA R0, R68.reuse, R4, R101 ;  /* 0x0000000444007223 */ /* 0x040fe20000000065 */
[----:B------:R-:W-:Y:S01]  /*3920*/  FFMA R68, R68, R108, R100 ;  /* 0x0000006c44447223 */ /* 0x000fe20000000064 */
[C---:B------:R-:W-:Y:S01]  /*3930*/  FFMA R120, R86.reuse, R54, R77 ;  /* 0x0000003656787223 */ /* 0x040fe2000000004d */
[-C--:B------:R-:W-:Y:S01]  /*3940*/  FFMA R86, R86, R50.reuse, R85 ;  /* 0x0000003256567223 */ /* 0x080fe20000000055 */
[C---:B------:R-:W-:Y:S01]  /*3950*/  FFMA R81, R69.reuse, R53, R102 ;  /* 0x0000003545517223 */ /* 0x040fe20000000066 */
[C---:B------:R-:W-:Y:S01]  /*3960*/  FFMA R83, R69.reuse, R49, R76 ;  /* 0x0000003145537223 */ /* 0x040fe2000000004c */
[C---:B------:R-:W-:Y:S01]  /*3970*/  FFMA R85, R69.reuse, R5, R0 ;  /* 0x0000000545557223 */ /* 0x040fe20000000000 */
[----:B------:R-:W-:Y:S01]  /*3980*/  FFMA R69, R69, R109, R68 ;  /* 0x0000006d45457223 */ /* 0x000fe20000000044 */
[----:B------:R-:W1:Y:S01]  /*3990*/  LDS.128 R76, [R2.X4+UR4+0x2000] ;  /* 0x00200004024c7984 */ /* 0x000e620008004c00 */
[----:B------:R-:W-:Y:S01]  /*39a0*/  FFMA R68, R70, R50, R83 ;  /* 0x0000003246447223 */ /* 0x000fe20000000053 */
[----:B------:R-:W-:Y:S01]  /*39b0*/  FFMA R66, R92, R52, R66 ;  /* 0x000000345c427223 */ /* 0x000fe20000000042 */
[C---:B------:R-:W-:Y:S01]  /*39c0*/  FFMA R0, R70.reuse, R110, R69 ;  /* 0x0000006e46007223 */ /* 0x040fe20000000045 */
[----:B------:R-:W-:Y:S01]  /*39d0*/  FFMA R82, R70, R54, R81 ;  /* 0x0000003646527223 */ /* 0x000fe20000000051 */
[C---:B------:R-:W-:Y:S01]  /*39e0*/  FFMA R81, R71.reuse, R51, R68 ;  /* 0x0000003347517223 */ /* 0x040fe20000000044 */
[C---:B------:R-:W-:Y:S01]  /*39f0*/  FFMA R68, R92.reuse, R48, R67 ;  /* 0x000000305c447223 */ /* 0x040fe20000000043 */
[----:B------:R-:W-:Y:S01]  /*3a00*/  FFMA R83, R71, R111, R0 ;  /* 0x0000006f47537223 */ /* 0x000fe20000000000 */
[----:B------:R-:W-:Y:S01]  /*3a10*/  FFMA R0, R92, R4, R65 ;  /* 0x000000045c007223 */ /* 0x000fe20000000041 */
[----:B------:R-:W-:Y:S01]  /*3a20*/  FFMA R106, R70, R6, R85 ;  /* 0x00000006466a7223 */ /* 0x000fe20000000055 */
[----:B------:R-:W-:Y:S01]  /*3a30*/  FFMA R65, R93, R53, R66 ;  /* 0x000000355d417223 */ /* 0x000fe20000000042 */
[----:B------:R-:W-:Y:S01]  /*3a40*/  FFMA R82, R71, R55, R82 ;  /* 0x0000003747527223 */ /* 0x000fe20000000052 */
[----:B------:R-:W-:Y:S01]  /*3a50*/  FFMA R85, R93, R5, R0 ;  /* 0x000000055d557223 */ /* 0x000fe20000000000 */
[----:B------:R-:W-:Y:S01]  /*3a60*/  FFMA R106, R71, R7, R106 ;  /* 0x00000007476a7223 */ /* 0x000fe2000000006a */
[C---:B------:R-:W-:Y:S01]  /*3a70*/  FFMA R67, R93.reuse, R49, R68 ;  /* 0x000000315d437223 */ /* 0x040fe20000000044 */
[----:B------:R-:W-:Y:S01]  /*3a80*/  FFMA R0, R94, R54, R65 ;  /* 0x000000365e007223 */ /* 0x000fe20000000041 */
[----:B------:R-:W2:Y:S01]  /*3a90*/  LDS.128 R68, [R2.X4+UR4+0x2200] ;  /* 0x0022000402447984 */ /* 0x000ea20008004c00 */
[----:B------:R-:W-:Y:S01]  /*3aa0*/  FFMA R93, R93, R109, R64 ;  /* 0x0000006d5d5d7223 */ /* 0x000fe20000000040 */
[C---:B------:R-:W-:Y:S01]  /*3ab0*/  FFMA R62, R88.reuse, R52, R62 ;  /* 0x00000034583e7223 */ /* 0x040fe2000000003e */
[----:B------:R-:W-:Y:S01]  /*3ac0*/  FFMA R99, R95, R55, R0 ;  /* 0x000000375f637223 */ /* 0x000fe20000000000 */
[C---:B------:R-:W-:Y:S01]  /*3ad0*/  FFMA R64, R88.reuse, R48, R63 ;  /* 0x0000003058407223 */ /* 0x040fe2000000003f */
[----:B------:R-:W-:Y:S01]  /*3ae0*/  FFMA R0, R88, R4, R61 ;  /* 0x0000000458007223 */ /* 0x000fe2000000003d */
[C---:B------:R-:W-:Y:S01]  /*3af0*/  FFMA R98, R94.reuse, R50, R67 ;  /* 0x000000325e627223 */ /* 0x040fe20000000043 */
[C---:B------:R-:W-:Y:S01]  /*3b00*/  FFMA R104, R94.reuse, R110, R93 ;  /* 0x0000006e5e687223 */ /* 0x040fe2000000005d */
[----:B------:R-:W-:Y:S01]  /*3b10*/  FFMA R94, R94, R6, R85 ;  /* 0x000000065e5e7223 */ /* 0x000fe20000000055 */
[C---:B------:R-:W-:Y:S01]  /*3b20*/  FFMA R65, R89.reuse, R53, R62 ;  /* 0x0000003559417223 */ /* 0x040fe2000000003e */
[C---:B------:R-:W-:Y:S01]  /*3b30*/  FFMA R67, R89.reuse, R49, R64 ;  /* 0x0000003159437223 */ /* 0x040fe20000000040 */
[C---:B------:R-:W-:Y:S01]  /*3b40*/  FFMA R85, R89.reuse, R5, R0 ;  /* 0x0000000559557223 */ /* 0x040fe20000000000 */
[----:B------:R-:W-:Y:S01]  /*3b50*/  FFMA R89, R89, R109, R60 ;  /* 0x0000006d59597223 */ /* 0x000fe2000000003c */
[C---:B------:R-:W-:Y:S01]  /*3b60*/  FFMA R0, R90.reuse, R54, R65 ;  /* 0x000000365a007223 */ /* 0x040fe20000000041 */
[----:B------:R-:W3:Y:S01]  /*3b70*/  LDS.128 R60, [R2.X4+UR4+0x2400] ;  /* 0x00240004023c7984 */ /* 0x000ee20008004c00 */
[C---:B------:R-:W-:Y:S01]  /*3b80*/  FFMA R98, R95.reuse, R51, R98 ;  /* 0x000000335f627223 */ /* 0x040fe20000000062 */
[C---:B------:R-:W-:Y:S01]  /*3b90*/  FFMA R104, R95.reuse, R111, R104 ;  /* 0x0000006f5f687223 */ /* 0x040fe20000000068 */
[----:B------:R-:W-:Y:S01]  /*3ba0*/  FFMA R105, R95, R7, R94 ;  /* 0x000000075f697223 */ /* 0x000fe2000000005e */
[----:B------:R-:W4:Y:S01]  /*3bb0*/  LDS.128 R100, [R2.X4+UR4+0x2600] ;  /* 0x0026000402647984 */ /* 0x000f220008004c00 */
[-C--:B------:R-:W-:Y:S01]  /*3bc0*/  FFMA R95, R91, R55.reuse, R0 ;  /* 0x000000375b5f7223 */ /* 0x080fe20000000000 */
[C---:B------:R-:W-:Y:S01]  /*3bd0*/  FFMA R94, R90.reuse, R50, R67 ;  /* 0x000000325a5e7223 */ /* 0x040fe20000000043 */
[C---:B------:R-:W-:Y:S01]  /*3be0*/  FFMA R96, R90.reuse, R110, R89 ;  /* 0x0000006e5a607223 */ /* 0x040fe20000000059 */
[----:B------:R-:W-:Y:S01]  /*3bf0*/  FFMA R90, R90, R6, R85 ;  /* 0x000000065a5a7223 */ /* 0x000fe20000000055 */
[----:B------:R-:W-:Y:S01]  /*3c00*/  FFMA R120, R87, R55, R120 ;  /* 0x0000003757787223 */ /* 0x000fe20000000078 */
[C---:B-1----:R-:W-:Y:S01]  /*3c10*/  FFMA R58, R76.reuse, R52, R58 ;  /* 0x000000344c3a7223 */ /* 0x042fe2000000003a */
        /* <DEDUP_REMOVED lines=8> */
[C---:B------:R-:W-:Y:S01]  /*3ca0*/  FFMA R90, R78.reuse, R50, R59 ;  /* 0x000000324e5a7223 */ /* 0x040fe2000000003b */
[C---:B------:R-:W-:Y:S01]  /*3cb0*/  FFMA R0, R78.reuse, R54, R57 ;  /* 0x000000364e007223 */ /* 0x040fe20000000039 */
[C---:B------:R-:W-:Y:S01]  /*3cc0*/  FFMA R92, R78.reuse, R110, R77 ;  /* 0x0000006e4e5c7223 */ /* 0x040fe2000000004d */
[----:B------:R-:W-:Y:S01]  /*3cd0*/  FFMA R78, R78, R6, R65 ;  /* 0x000000064e4e7223 */ /* 0x000fe20000000041 */
[C---:B------:R-:W-:Y:S01]  /*3ce0*/  FFMA R94, R91.reuse, R51, R94 ;  /* 0x000000335b5e7223 */ /* 0x040fe2000000005e */
[----:B------:R-:W1:Y:S01]  /*3cf0*/  LDS.128 R64, [R2.X4+UR4+0x4000] ;  /* 0x0040000402407984 */ /* 0x000e620008004c00 */
[----:B------:R-:W-:Y:S01]  /*3d00*/  FFMA R96, R91, R111, R96 ;  /* 0x0000006f5b607223 */ /* 0x000fe20000000060 */
[C---:B--2---:R-:W-:Y:S01]  /*3d10*/  FFMA R46, R68.reuse, R52, R46 ;  /* 0x00000034442e7223 */ /* 0x044fe2000000002e */
[----:B------:R-:W-:Y:S01]  /*3d20*/  FFMA R91, R79, R55, R0 ;  /* 0x000000374f5b7223 */ /* 0x000fe20000000000 */
[C---:B------:R-:W-:Y:S01]  /*3d30*/  FFMA R0, R68.reuse, R4, R45 ;  /* 0x0000000444007223 */ /* 0x040fe2000000002d */
[----:B------:R-:W-:Y:S01]  /*3d40*/  FFMA R56, R68, R48, R47 ;  /* 0x0000003044387223 */ /* 0x000fe2000000002f */
[----:B------:R-:W-:Y:S01]  /*3d50*/  FFMA R45, R69, R53, R46 ;  /* 0x00000035452d7223 */ /* 0x000fe2000000002e */
[----:B------:R-:W-:Y:S01]  /*3d60*/  FFMA R90, R79, R51, R90 ;  /* 0x000000334f5a7223 */ /* 0x000fe2000000005a */
[----:B------:R-:W-:Y:S01]  /*3d70*/  FFMA R57, R69, R5, R0 ;  /* 0x0000000545397223 */ /* 0x000fe20000000000 */
[C---:B------:R-:W-:Y:S01]  /*3d80*/  FFMA R92, R79.reuse, R111, R92 ;  /* 0x0000006f4f5c7223 */ /* 0x040fe2000000005c */
[----:B------:R-:W-:Y:S01]  /*3d90*/  FFMA R0, R70, R54, R45 ;  /* 0x0000003646007223 */ /* 0x000fe2000000002d */
[----:B------:R-:W-:Y:S01]  /*3da0*/  FFMA R93, R79, R7, R78 ;  /* 0x000000074f5d7223 */ /* 0x000fe2000000004e */
[----:B------:R-:W-:Y:S01]  /*3db0*/  FFMA R44, R68, R108, R44 ;  /* 0x0000006c442c7223 */ /* 0x000fe2000000002c */
[----:B------:R-:W2:Y:S01]  /*3dc0*/  LDS.128 R76, [R2.X4+UR4+0x4200] ;  /* 0x00420004024c7984 */ /* 0x000ea20008004c00 */
[----:B------:R-:W-:Y:S01]  /*3dd0*/  FFMA R85, R71, R55, R0 ;  /* 0x0000003747557223 */ /* 0x000fe20000000000 */
[C---:B------:R-:W-:Y:S01]  /*3de0*/  FFMA R47, R69.reuse, R49, R56 ;  /* 0x00000031452f7223 */ /* 0x040fe20000000038 */
[C---:B---3--:R-:W-:Y:S01]  /*3df0*/  FFMA R42, R60.reuse, R52, R42 ;  /* 0x000000343c2a7223 */ /* 0x048fe2000000002a */
[C---:B------:R-:W-:Y:S01]  /*3e00*/  FFMA R0, R60.reuse, R4, R41 ;  /* 0x000000043c007223 */ /* 0x040fe20000000029 */
        /* <DEDUP_REMOVED lines=13> */
[C---:B----4-:R-:W-:Y:S01]  /*3ee0*/  FFMA R38, R100.reuse, R52, R38 ;  /* 0x0000003464267223 */ /* 0x050fe20000000026 */
[C---:B------:R-:W-:Y:S01]  /*3ef0*/  FFMA R40, R100.reuse, R48, R39 ;  /* 0x0000003064287223 */ /* 0x040fe20000000027 */
[C---:B------:R-:W-:Y:S01]  /*3f00*/  FFMA R0, R100.reuse, R4, R37 ;  /* 0x0000000464007223 */ /* 0x040fe20000000025 */
[C---:B------:R-:W-:Y:S01]  /*3f10*/  FFMA R84, R71.reuse, R51, R84 ;  /* 0x0000003347547223 */ /* 0x040fe20000000054 */
[C---:B------:R-:W-:Y:S01]  /*3f20*/  FFMA R86, R71.reuse, R111, R86 ;  /* 0x0000006f47567223 */ /* 0x040fe20000000056 */
[----:B------:R-:W-:Y:S01]  /*3f30*/  FFMA R89, R71, R7, R70 ;  /* 0x0000000747597223 */ /* 0x000fe20000000046 */
[----:B------:R-:W-:Y:S01]  /*3f40*/  FFMA R36, R100, R108, R36 ;  /* 0x0000006c64247223 */ /* 0x000fe20000000024 */
[----:B------:R-:W3:Y:S01]  /*3f50*/  LDS.128 R68, [R2.X4+UR4+0x4400] ;  /* 0x0044000402447984 */ /* 0x000ee20008004c00 */
[C---:B------:R-:W-:Y:S01]  /*3f60*/  FFMA R37, R101.reuse, R53, R38 ;  /* 0x0000003565257223 */ /* 0x040fe20000000026 */
[C---:B------:R-:W-:Y:S01]  /*3f70*/  FFMA R39, R101.reuse, R49, R40 ;  /* 0x0000003165277223 */ /* 0x040fe20000000028 */
[C---:B------:R-:W-:Y:S01]  /*3f80*/  FFMA R41, R101.reuse, R5, R0 ;  /* 0x0000000565297223 */ /* 0x040fe20000000000 */
[----:B------:R-:W-:Y:S01]  /*3f90*/  FFMA R101, R101, R109, R36 ;  /* 0x0000006d65657223 */ /* 0x000fe20000000024 */
[C---:B------:R-:W-:Y:S01]  /*3fa0*/  FFMA R56, R62.reuse, R50, R43 ;  /* 0x000000323e387223 */ /* 0x040fe2000000002b */
        /* <DEDUP_REMOVED lines=8> */
[----:B------:R-:W-:Y:S01]  /*4030*/  FFMA R63, R103, R111, R0 ;  /* 0x0000006f673f7223 */ /* 0x000fe20000000000 */
[C---:B-1----:R-:W-:Y:S01]  /*4040*/  FFMA R30, R64.reuse, R52, R30 ;  /* 0x00000034401e7223 */ /* 0x042fe2000000001e */
[C---:B------:R-:W-:Y:S01]  /*4050*/  FFMA R36, R64.reuse, R48, R31 ;  /* 0x0000003040247223 */ /* 0x040fe2000000001f */
[C---:B------:R-:W-:Y:S01]  /*4060*/  FFMA R0, R64.reuse, R4, R29 ;  /* 0x0000000440007223 */ /* 0x040fe2000000001d */
[----:B------:R-:W-:Y:S01]  /*4070*/  FFMA R28, R64, R108, R28 ;  /* 0x0000006c401c7223 */ /* 0x000fe2000000001c */
[C---:B------:R-:W-:Y:S01]  /*4080*/  FFMA R62, R102.reuse, R54, R37 ;  /* 0x00000036663e7223 */ /* 0x040fe20000000025 */
[----:B------:R-:W-:Y:S01]  /*4090*/  FFMA R88, R102, R6, R41 ;  /* 0x0000000666587223 */ /* 0x000fe20000000029 */
[C---:B------:R-:W-:Y:S01]  /*40a0*/  FFMA R37, R65.reuse, R53, R30 ;  /* 0x0000003541257223 */ /* 0x040fe2000000001e */
[C---:B------:R-:W-:Y:S01]  /*40b0*/  FFMA R39, R65.reuse, R49, R36 ;  /* 0x0000003141277223 */ /* 0x040fe20000000024 */
[C---:B------:R-:W-:Y:S01]  /*40c0*/  FFMA R41, R65.reuse, R5, R0 ;  /* 0x0000000541297223 */ /* 0x040fe20000000000 */
[----:B------:R-:W-:Y:S01]  /*40d0*/  FFMA R65, R65, R109, R28 ;  /* 0x0000006d41417223 */ /* 0x000fe2000000001c */
[----:B--2---:R-:W-:Y:S01]  /*40e0*/  FFMA R34, R76, R52, R34 ;  /* 0x000000344c227223 */ /* 0x004fe20000000022 */
[----:B------:R-:W1:Y:S01]  /*40f0*/  LDS.128 R28, [R2.X4+UR4+0x4600] ;  /* 0x00460004021c7984 */ /* 0x000e620008004c00 */
[C---:B------:R-:W-:Y:S01]  /*4100*/  FFMA R36, R66.reuse, R50, R39 ;  /* 0x0000003242247223 */ /* 0x040fe20000000027 */
[----:B------:R-:W-:Y:S01]  /*4110*/  FFMA R0, R66, R110, R65 ;  /* 0x0000006e42007223 */ /* 0x000fe20000000041 */
[----:B------:R-:W-:Y:S01]  /*4120*/  FFMA R32, R76, R108, R32 ;  /* 0x0000006c4c207223 */ /* 0x000fe20000000020 */
[----:B------:R-:W-:Y:S01]  /*4130*/  FFMA R46, R66, R54, R37 ;  /* 0x00000036422e7223 */ /* 0x000fe20000000025 */
[C---:B------:R-:W-:Y:S01]  /*4140*/  FFMA R45, R67.reuse, R51, R36 ;  /* 0x00000033432d7223 */ /* 0x040fe20000000024 */
[----:B------:R-:W-:Y:S01]  /*4150*/  FFMA R47, R67, R111, R0 ;  /* 0x0000006f432f7223 */ /* 0x000fe20000000000 */
[C---:B------:R-:W-:Y:S01]  /*4160*/  FFMA R36, R76.reuse, R48, R35 ;  /* 0x000000304c247223 */ /* 0x040fe20000000023 */
[----:B------:R-:W-:Y:S01]  /*4170*/  FFMA R0, R76, R4, R33 ;  /* 0x000000044c007223 */ /* 0x000fe20000000021 */
[----:B------:R-:W-:Y:S01]  /*4180*/  FFMA R60, R66, R6, R41 ;  /* 0x00000006423c7223 */ /* 0x000fe20000000029 */
[C---:B------:R-:W-:Y:S01]  /*4190*/  FFMA R33, R77.reuse, R53, R34 ;  /* 0x000000354d217223 */ /* 0x040fe20000000022 */
[C---:B------:R-:W-:Y:S01]  /*41a0*/  FFMA R35, R77.reuse, R49, R36 ;  /* 0x000000314d237223 */ /* 0x040fe20000000024 */
[C---:B------:R-:W-:Y:S01]  /*41b0*/  FFMA R37, R77.reuse, R5, R0 ;  /* 0x000000054d257223 */ /* 0x040fe20000000000 */
[----:B------:R-:W-:Y:S01]  /*41c0*/  FFMA R77, R77, R109, R32 ;  /* 0x0000006d4d4d7223 */ /* 0x000fe20000000020 */
[C---:B------:R-:W-:Y:S01]  /*41d0*/  FFMA R46, R67.reuse, R55, R46 ;  /* 0x00000037432e7223 */ /* 0x040fe2000000002e */
[----:B------:R-:W-:Y:S01]  /*41e0*/  FFMA R60, R67, R7, R60 ;  /* 0x00000007433c7223 */ /* 0x000fe2000000003c */
[C---:B------:R-:W-:Y:S01]  /*41f0*/  FFMA R32, R78.reuse, R50, R35 ;  /* 0x000000324e207223 */ /* 0x040fe20000000023 */
[----:B------:R-:W2:Y:S01]  /*4200*/  LDS.128 R64, [R2.X4+UR4+0x6000] ;  /* 0x0060000402407984 */ /* 0x000ea20008004c00 */
[----:B------:R-:W-:Y:S01]  /*4210*/  FFMA R0, R78, R110, R77 ;  /* 0x0000006e4e007223 */ /* 0x000fe2000000004d */
[C---:B---3--:R-:W-:Y:S01]  /*4220*/  FFMA R22, R68.reuse, R52, R22 ;  /* 0x0000003444167223 */ /* 0x048fe20000000016 */
[C---:B------:R-:W-:Y:S01]  /*4230*/  FFMA R41, R79.reuse, R51, R32 ;  /* 0x000000334f297223 */ /* 0x040fe20000000020 */
[C---:B------:R-:W-:Y:S01]  /*4240*/  FFMA R32, R68.reuse, R48, R23 ;  /* 0x0000003044207223 */ /* 0x040fe20000000017 */
[----:B------:R-:W-:Y:S01]  /*4250*/  FFMA R43, R79, R111, R0 ;  /* 0x0000006f4f2b7223 */ /* 0x000fe20000000000 */
        /* <DEDUP_REMOVED lines=13> */
[C---:B------:R-:W-:Y:S01]  /*4330*/  FFMA R34, R70.reuse, R54, R35 ;  /* 0x0000003646227223 */ /* 0x040fe20000000023 */
[----:B------:R-:W-:Y:S01]  /*4340*/  LDS.128 R100, [R2.X4+UR4+0x10] ;  /* 0x0000100402647984 */ /* 0x000fe20008004c00 */
        /* <DEDUP_REMOVED lines=13> */
[----:B------:R-:W-:Y:S01]  /*4420*/  FFMA R30, R30, R6, R29 ;  /* 0x000000061e1e7223 */ /* 0x000fe2000000001d */
[-C--:B------:R-:W-:Y:S01]  /*4430*/  FFMA R18, R116, R52.reuse, R18 ;  /* 0x0000003474127223 */ /* 0x080fe20000000012 */
[C---:B------:R-:W-:Y:S01]  /*4440*/  FFMA R28, R31.reuse, R55, R28 ;  /* 0x000000371f1c7223 */ /* 0x040fe2000000001c */
[C---:B------:R-:W-:Y:S01]  /*4450*/  FFMA R29, R31.reuse, R51, R24 ;  /* 0x000000331f1d7223 */ /* 0x040fe20000000018 */
[C---:B------:R-:W-:Y:S01]  /*4460*/  FFMA R30, R31.reuse, R7, R30 ;  /* 0x000000071f1e7223 */ /* 0x040fe2000000001e */
[----:B------:R-:W-:Y:S01]  /*4470*/  FFMA R31, R31, R111, R0 ;  /* 0x0000006f1f1f7223 */ /* 0x000fe20000000000 */
[C---:B--2---:R-:W-:Y:S01]  /*4480*/  FFMA R10, R64.reuse, R52, R10 ;  /* 0x00000034400a7223 */ /* 0x044fe2000000000a */
        /* <DEDUP_REMOVED lines=10> */
[----:B------:R-:W1:Y:S01]  /*4530*/  LDS.128 R8, [R2.X4+UR4+0x6600] ;  /* 0x0066000402087984 */ /* 0x000e620008004c00 */
[C---:B------:R-:W-:Y:S01]  /*4540*/  FFMA R27, R67.reuse, R55, R0 ;  /* 0x00000037431b7223 */ /* 0x040fe20000000000 */
[----:B------:R-:W-:Y:S01]  /*4550*/  FFMA R66, R66, R6, R65 ;  /* 0x0000000642427223 */ /* 0x000fe20000000041 */
[----:B------:R-:W-:Y:S01]  /*4560*/  FFMA R36, R67, R51, R36 ;  /* 0x0000003343247223 */ /* 0x000fe20000000024 */
[C---:B---3--:R-:W-:Y:S01]  /*4570*/  FFMA R12, R20.reuse, R108, R12 ;  /* 0x0000006c140c7223 */ /* 0x048fe2000000000c */
        /* <DEDUP_REMOVED lines=10> */
[----:B------:R-:W2:Y:S01]  /*4620*/  LDS.128 R12, [R80+0x210] ;  /* 0x00021000500c7984 */ /* 0x000ea20000000c00 */
        /* <DEDUP_REMOVED lines=8> */
[----:B------:R-:W3:Y:S01]  /*46b0*/  LDS.128 R64, [R80+0x410] ;  /* 0x0004100050407984 */ /* 0x000ee20000000c00 */
[----:B------:R-:W-:Y:S01]  /*46c0*/  FFMA R19, R116, R108, R16 ;  /* 0x0000006c74137223 */ /* 0x000fe20000000010 */
[----:B------:R-:W-:Y:S01]  /*46d0*/  FFMA R116, R117, R53, R18 ;  /* 0x0000003575747223 */ /* 0x000fe20000000012 */
[C---:B------:R-:W-:Y:S01]  /*46e0*/  FFMA R0, R23.reuse, R55, R0 ;  /* 0x0000003717007223 */ /* 0x040fe20000000000 */
[----:B------:R-:W4:Y:S01]  /*46f0*/  LDS.128 R68, [R80+0x610] ;  /* 0x0006100050447984 */ /* 0x000f220000000c00 */
[C---:B------:R-:W-:Y:S01]  /*4700*/  FFMA R24, R23.reuse, R51, R24 ;  /* 0x0000003317187223 */ /* 0x040fe20000000018 */
[C---:B------:R-:W-:Y:S01]  /*4710*/  FFMA R25, R23.reuse, R7, R25 ;  /* 0x0000000717197223 */ /* 0x040fe20000000019 */
[----:B------:R-:W-:Y:S01]  /*4720*/  FFMA R26, R23, R111, R26 ;  /* 0x0000006f171a7223 */ /* 0x000fe2000000001a */
[C---:B------:R-:W-:Y:S01]  /*4730*/  FFMA R16, R117.reuse, R49, R20 ;  /* 0x0000003175107223 */ /* 0x040fe20000000014 */
[C---:B------:R-:W-:Y:S01]  /*4740*/  FFMA R18, R117.reuse, R5, R21 ;  /* 0x0000000575127223 */ /* 0x040fe20000000015 */
[----:B------:R-:W-:Y:S01]  /*4750*/  FFMA R17, R117, R109, R19 ;  /* 0x0000006d75117223 */ /* 0x000fe20000000013 */
[----:B------:R-:W5:Y:S01]  /*4760*/  LDS.128 R20, [R2.X4+UR4+0x210] ;  /* 0x0002100402147984 */ /* 0x000f620008004c00 */
[C---:B------:R-:W-:Y:S01]  /*4770*/  FFMA R117, R118.reuse, R50, R16 ;  /* 0x0000003276757223 */ /* 0x040fe20000000010 */
[C---:B------:R-:W-:Y:S01]  /*4780*/  FFMA R116, R118.reuse, R54, R116 ;  /* 0x0000003676747223 */ /* 0x040fe20000000074 */
[C---:B------:R-:W-:Y:S01]  /*4790*/  FFMA R16, R118.reuse, R6, R18 ;  /* 0x0000000676107223 */ /* 0x040fe20000000012 */
[----:B------:R-:W-:Y:S01]  /*47a0*/  FFMA R17, R118, R110, R17 ;  /* 0x0000006e76117223 */ /* 0x000fe20000000011 */
[C---:B-1----:R-:W-:Y:S01]  /*47b0*/  FFMA R4, R8.reuse, R4, R73 ;  /* 0x0000000408047223 */ /* 0x042fe20000000049 */
[C---:B------:R-:W-:Y:S01]  /*47c0*/  FFMA R116, R119.reuse, R55, R116 ;  /* 0x0000003777747223 */ /* 0x040fe20000000074 */
[C---:B------:R-:W-:Y:S01]  /*47d0*/  FFMA R117, R119.reuse, R51, R117 ;  /* 0x0000003377757223 */ /* 0x040fe20000000075 */
[C---:B------:R-:W-:Y:S01]  /*47e0*/  FFMA R118, R119.reuse, R7, R16 ;  /* 0x0000000777767223 */ /* 0x040fe20000000010 */
[C---:B------:R-:W-:Y:S01]  /*47f0*/  FFMA R52, R8.reuse, R52, R74 ;  /* 0x0000003408347223 */ /* 0x040fe2000000004a */
[C---:B------:R-:W-:Y:S01]  /*4800*/  FFMA R48, R8.reuse, R48, R75 ;  /* 0x0000003008307223 */ /* 0x040fe2000000004b */
[----:B------:R-:W-:Y:S01]  /*4810*/  FFMA R119, R119, R111, R17 ;  /* 0x0000006f77777223 */ /* 0x000fe20000000011 */
[----:B------:R-:W-:Y:S01]  /*4820*/  FFMA R8, R8, R108, R72 ;  /* 0x0000006c08087223 */ /* 0x000fe20000000048 */
[C---:B------:R-:W-:Y:S01]  /*4830*/  FFMA R5, R9.reuse, R5, R4 ;  /* 0x0000000509057223 */ /* 0x040fe20000000004 */
[----:B------:R-:W1:Y:S01]  /*4840*/  LDS.128 R16, [R2.X4+UR4+0x410] ;  /* 0x0004100402107984 */ /* 0x000e620008004c00 */
        /* <DEDUP_REMOVED lines=8> */
[C---:B--2---:R-:W-:Y:S01]  /*48d0*/  FFMA R6, R100.reuse, R12, R107 ;  /* 0x0000000c64067223 */ /* 0x044fe2000000006b */
[C---:B------:R-:W-:Y:S01]  /*48e0*/  FFMA R4, R100.reuse, R112, R121 ;  /* 0x0000007064047223 */ /* 0x040fe20000000079 */
[C---:B------:R-:W-:Y:S01]  /*48f0*/  FFMA R108, R11.reuse, R55, R108 ;  /* 0x000000370b6c7223 */ /* 0x040fe2000000006c */
[C---:B------:R-:W-:Y:S01]  /*4900*/  FFMA R109, R11.reuse, R51, R50 ;  /* 0x000000330b6d7223 */ /* 0x040fe20000000032 */
[----:B------:R-:W-:Y:S01]  /*4910*/  FFMA R111, R11, R111, R10 ;  /* 0x0000006f0b6f7223 */ /* 0x000fe2000000000a */
[----:B------:R-:W-:Y:S01]  /*4920*/  FFMA R44, R79, R7, R44 ;  /* 0x000000074f2c7223 */ /* 0x000fe2000000002c */
[C---:B------:R-:W-:Y:S01]  /*4930*/  FFMA R11, R101.reuse, R13, R6 ;  /* 0x0000000d650b7223 */ /* 0x040fe20000000006 */
[C---:B------:R-:W-:Y:S01]  /*4940*/  FFMA R33, R101.reuse, R113, R4 ;  /* 0x0000007165217223 */ /* 0x040fe20000000004 */
[----:B---3--:R-:W-:Y:S01]  /*4950*/  FFMA R120, R100, R64, R120 ;  /* 0x0000004064787223 */ /* 0x008fe20000000078 */
[----:B------:R-:W2:Y:S01]  /*4960*/  LDS.128 R4, [R2.X4+UR4+0x610] ;  /* 0x0006100402047984 */ /* 0x000ea20008004c00 */
[----:B------:R-:W-:Y:S01]  /*4970*/  FFMA R8, R102, R14, R11 ;  /* 0x0000000e66087223 */ /* 0x000fe2000000000b */
[----:B----4-:R-:W-:Y:S01]  /*4980*/  FFMA R100, R100, R68, R87 ;  /* 0x0000004464647223 */ /* 0x010fe20000000057 */
[----:B------:R-:W-:Y:S01]  /*4990*/  FFMA R9, R101, R65, R120 ;  /* 0x0000004165097223 */ /* 0x000fe20000000078 */
[C---:B------:R-:W-:Y:S01]  /*49a0*/  FFMA R10, R102.reuse, R114, R33 ;  /* 0x00000072660a7223 */ /* 0x040fe20000000021 */
[----:B------:R-:W-:Y:S01]  /*49b0*/  FFMA R87, R103, R15, R8 ;  /* 0x0000000f67577223 */ /* 0x000fe20000000008 */
[----:B------:R-:W-:Y:S01]  /*49c0*/  FFMA R101, R101, R69, R100 ;  /* 0x0000004565657223 */ /* 0x000fe20000000064 */
[----:B------:R-:W-:Y:S01]  /*49d0*/  FFMA R48, R102, R66, R9 ;  /* 0x0000004266307223 */ /* 0x000fe20000000009 */
[C---:B-----5:R-:W-:Y:S01]  /*49e0*/  FFMA R82, R20.reuse, R64, R82 ;  /* 0x0000004014527223 */ /* 0x060fe20000000052 */
[C---:B------:R-:W-:Y:S01]  /*49f0*/  FFMA R8, R20.reuse, R68, R81 ;  /* 0x0000004414087223 */ /* 0x040fe20000000051 */
        /* <DEDUP_REMOVED lines=8> */
[C---:B------:R-:W-:Y:S01]  /*4a80*/  FFMA R101, R103.reuse, R67, R48 ;  /* 0x0000004367657223 */ /* 0x040fe20000000030 */
[----:B------:R-:W3:Y:S01]  /*4a90*/  LDS.128 R8, [R2.X4+UR4+0x2010] ;  /* 0x0020100402087984 */ /* 0x000ee20008004c00 */
[-C--:B------:R-:W-:Y:S01]  /*4aa0*/  FFMA R103, R103, R71.reuse, R32 ;  /* 0x0000004767677223 */ /* 0x080fe20000000020 */
[C---:B------:R-:W-:Y:S01]  /*4ab0*/  FFMA R32, R22.reuse, R66, R33 ;  /* 0x0000004216207223 */ /* 0x040fe20000000021 */
[C---:B------:R-:W-:Y:S01]  /*4ac0*/  FFMA R20, R22.reuse, R70, R49 ;  /* 0x0000004616147223 */ /* 0x040fe20000000031 */
        /* <DEDUP_REMOVED lines=8> */
[----:B------:R-:W-:Y:S01]  /*4b50*/  FFMA R42, R79, R55, R42 ;  /* 0x000000374f2a7223 */ /* 0x000fe2000000002a */
[C---:B------:R-:W-:Y:S01]  /*4b60*/  FFMA R79, R23.reuse, R67, R32 ;  /* 0x00000043174f7223 */ /* 0x040fe20000000020 */
[----:B------:R-:W-:Y:S01]  /*4b70*/  FFMA R82, R23, R115, R82 ;  /* 0x0000007317527223 */ /* 0x000fe20000000052 */
[C---:B------:R-:W-:Y:S01]  /*4b80*/  FFMA R33, R17.reuse, R65, R22 ;  /* 0x0000004111217223 */ /* 0x040fe20000000016 */
[C---:B------:R-:W-:Y:S01]  /*4b90*/  FFMA R49, R17.reuse, R69, R98 ;  /* 0x0000004511317223 */ /* 0x040fe20000000062 */
[C---:B------:R-:W-:Y:S01]  /*4ba0*/  FFMA R51, R17.reuse, R13, R20 ;  /* 0x0000000d11337223 */ /* 0x040fe20000000014 */
[----:B------:R-:W-:Y:S01]  /*4bb0*/  FFMA R17, R17, R113, R104 ;  /* 0x0000007111117223 */ /* 0x000fe20000000068 */
[----:B------:R-:W1:Y:S01]  /*4bc0*/  LDS.128 R20, [R2.X4+UR4+0x2210] ;  /* 0x0022100402147984 */ /* 0x000e620008004c00 */
[C---:B------:R-:W-:Y:S01]  /*4bd0*/  FFMA R32, R18.reuse, R66, R33 ;  /* 0x0000004212207223 */ /* 0x040fe20000000021 */
[C---:B------:R-:W-:Y:S01]  /*4be0*/  FFMA R76, R18.reuse, R70, R49 ;  /* 0x00000046124c7223 */ /* 0x040fe20000000031 */
[C---:B------:R-:W-:Y:S01]  /*4bf0*/  FFMA R16, R18.reuse, R114, R17 ;  /* 0x0000007212107223 */ /* 0x040fe20000000011 */
[----:B------:R-:W-:Y:S01]  /*4c00*/  FFMA R78, R18, R14, R51 ;  /* 0x0000000e124e7223 */ /* 0x000fe20000000033 */
[C---:B--2---:R-:W-:Y:S01]  /*4c10*/  FFMA R18, R4.reuse, R64, R95 ;  /* 0x0000004004127223 */ /* 0x044fe2000000005f */
        /* <DEDUP_REMOVED lines=10> */
[----:B------:R-:W2:Y:S01]  /*4cc0*/  LDS.128 R16, [R2.X4+UR4+0x2410] ;  /* 0x0024100402107984 */ /* 0x000ea20008004c00 */
[----:B------:R-:W-:Y:S01]  /*4cd0*/  FFMA R5, R5, R113, R96 ;  /* 0x0000007105057223 */ /* 0x000fe20000000060 */
[C---:B------:R-:W-:Y:S01]  /*4ce0*/  FFMA R32, R6.reuse, R66, R33 ;  /* 0x0000004206207223 */ /* 0x040fe20000000021 */
[C---:B------:R-:W-:Y:S01]  /*4cf0*/  FFMA R48, R6.reuse, R70, R49 ;  /* 0x0000004606307223 */ /* 0x040fe20000000031 */
[C---:B------:R-:W-:Y:S01]  /*4d00*/  FFMA R74, R6.reuse, R14, R51 ;  /* 0x0000000e064a7223 */ /* 0x040fe20000000033 */
[----:B------:R-:W-:Y:S01]  /*4d10*/  FFMA R4, R6, R114, R5 ;  /* 0x0000007206047223 */ /* 0x000fe20000000005 */
[C---:B---3--:R-:W-:Y:S01]  /*4d20*/  FFMA R6, R8.reuse, R64, R91 ;  /* 0x0000004008067223 */ /* 0x048fe2000000005b */
[C---:B------:R-:W-:Y:S01]  /*4d30*/  FFMA R90, R8.reuse, R68, R90 ;  /* 0x00000044085a7223 */ /* 0x040fe2000000005a */
[C---:B------:R-:W-:Y:S01]  /*4d40*/  FFMA R92, R8.reuse, R112, R92 ;  /* 0x00000070085c7223 */ /* 0x040fe2000000005c */
[----:B------:R-:W-:Y:S01]  /*4d50*/  FFMA R73, R7, R115, R4 ;  /* 0x0000007307497223 */ /* 0x000fe20000000004 */
[----:B------:R-:W-:Y:S01]  /*4d60*/  FFMA R4, R8, R12, R93 ;  /* 0x0000000c08047223 */ /* 0x000fe2000000005d */
[C---:B------:R-:W-:Y:S01]  /*4d70*/  FFMA R49, R9.reuse, R65, R6 ;  /* 0x0000004109317223 */ /* 0x040fe20000000006 */
[----:B------:R-:W-:Y:S01]  /*4d80*/  FFMA R51, R9, R69, R90 ;  /* 0x0000004509337223 */ /* 0x000fe2000000005a */
[----:B------:R-:W-:Y:S01]  /*4d90*/  FFMA R32, R7, R67, R32 ;  /* 0x0000004307207223 */ /* 0x000fe20000000020 */
[C---:B------:R-:W-:Y:S01]  /*4da0*/  FFMA R53, R9.reuse, R13, R4 ;  /* 0x0000000d09357223 */ /* 0x040fe20000000004 */
[----:B------:R-:W-:Y:S01]  /*4db0*/  FFMA R9, R9, R113, R92 ;  /* 0x0000007109097223 */ /* 0x000fe2000000005c */
        /* <DEDUP_REMOVED lines=20> */
[----:B------:R-:W1:Y:S01]  /*4f00*/  LDS.128 R8, [R2.X4+UR4+0x4010] ;  /* 0x0040100402087984 */ /* 0x000e620008004c00 */
[C---:B------:R-:W-:Y:S01]  /*4f10*/  FFMA R20, R22.reuse, R70, R51 ;  /* 0x0000004616147223 */ /* 0x040fe20000000033 */
[C---:B------:R-:W-:Y:S01]  /*4f20*/  FFMA R92, R22.reuse, R114, R21 ;  /* 0x00000072165c7223 */ /* 0x040fe20000000015 */
[----:B------:R-:W-:Y:S01]  /*4f30*/  FFMA R22, R22, R14, R53 ;  /* 0x0000000e16167223 */ /* 0x000fe20000000035 */
[C---:B--2---:R-:W-:Y:S01]  /*4f40*/  FFMA R56, R16.reuse, R68, R56 ;  /* 0x0000004410387223 */ /* 0x044fe20000000038 */
[C---:B------:R-:W-:Y:S01]  /*4f50*/  FFMA R91, R23.reuse, R71, R20 ;  /* 0x00000047175b7223 */ /* 0x040fe20000000014 */
[C---:B------:R-:W-:Y:S01]  /*4f60*/  FFMA R20, R16.reuse, R12, R59 ;  /* 0x0000000c10147223 */ /* 0x040fe2000000003b */
        /* <DEDUP_REMOVED lines=10> */
[----:B------:R-:W2:Y:S01]  /*5010*/  LDS.128 R56, [R2.X4+UR4+0x4210] ;  /* 0x0042100402387984 */ /* 0x000ea20008004c00 */
[C---:B------:R-:W-:Y:S01]  /*5020*/  FFMA R16, R18.reuse, R70, R23 ;  /* 0x0000004612107223 */ /* 0x040fe20000000017 */
[C---:B------:R-:W-:Y:S01]  /*5030*/  FFMA R86, R18.reuse, R114, R17 ;  /* 0x0000007212567223 */ /* 0x040fe20000000011 */
[----:B------:R-:W-:Y:S01]  /*5040*/  FFMA R18, R18, R14, R49 ;  /* 0x0000000e12127223 */ /* 0x000fe20000000031 */
[C---:B------:R-:W-:Y:S01]  /*5050*/  FFMA R84, R19.reuse, R67, R84 ;  /* 0x0000004313547223 */ /* 0x040fe20000000054 */
[C---:B------:R-:W-:Y:S01]  /*5060*/  FFMA R85, R19.reuse, R71, R16 ;  /* 0x0000004713557223 */ /* 0x040fe20000000010 */
[C---:B---3--:R-:W-:Y:S01]  /*5070*/  FFMA R62, R4.reuse, R64, R62 ;  /* 0x00000040043e7223 */ /* 0x048fe2000000003e */
[C---:B------:R-:W-:Y:S01]  /*5080*/  FFMA R16, R4.reuse, R68, R61 ;  /* 0x0000004404107223 */ /* 0x040fe2000000003d */
[C---:B------:R-:W-:Y:S01]  /*5090*/  FFMA R88, R4.reuse, R12, R88 ;  /* 0x0000000c04587223 */ /* 0x040fe20000000058 */
[----:B------:R-:W-:Y:S01]  /*50a0*/  FFMA R4, R4, R112, R63 ;  /* 0x0000007004047223 */ /* 0x000fe2000000003f */
[C---:B------:R-:W-:Y:S01]  /*50b0*/  FFMA R86, R19.reuse, R115, R86 ;  /* 0x0000007313567223 */ /* 0x040fe20000000056 */
        /* <DEDUP_REMOVED lines=12> */
[C---:B-1----:R-:W-:Y:S01]  /*5180*/  FFMA R46, R8.reuse, R64, R46 ;  /* 0x00000040082e7223 */ /* 0x042fe2000000002e */
        /* <DEDUP_REMOVED lines=39> */
[C---:B------:R-:W-:Y:S01]  /*5400*/  FFMA R35, R21.reuse, R69, R16 ;  /* 0x0000004515237223 */ /* 0x040fe20000000010 */
[C---:B------:R-:W-:Y:S01]  /*5410*/  FFMA R39, R21.reuse, R65, R34 ;  /* 0x0000004115277223 */ /* 0x040fe20000000022 */
[----:B------:R-:W3:Y:S01]  /*5420*/  LDS.128 R16, [R2.X4+UR4+0x6210] ;  /* 0x0062100402107984 */ /* 0x000ee20008004c00 */
        /* <DEDUP_REMOVED lines=20> */
[----:B------:R-:W1:Y:S01]  /*5570*/  LDS.128 R28, [R2.X4+UR4+0x6410] ;  /* 0x00641004021c7984 */ /* 0x000e620008004c00 */
[C---:B------:R-:W-:Y:S01]  /*5580*/  FFMA R34, R6.reuse, R70, R21 ;  /* 0x0000004606227223 */ /* 0x040fe20000000015 */
[----:B------:R-:W-:Y:S01]  /*5590*/  FFMA R6, R6, R14, R5 ;  /* 0x0000000e06067223 */ /* 0x000fe20000000005 */
[C---:B------:R-:W-:Y:S01]  /*55a0*/  FFMA R35, R7.reuse, R67, R4 ;  /* 0x0000004307237223 */ /* 0x040fe20000000004 */
[C---:B------:R-:W-:Y:S01]  /*55b0*/  FFMA R40, R7.reuse, R115, R40 ;  /* 0x0000007307287223 */ /* 0x040fe20000000028 */
[C---:B--2---:R-:W-:Y:S01]  /*55c0*/  FFMA R36, R8.reuse, R68, R36 ;  /* 0x0000004408247223 */ /* 0x044fe20000000024 */
        /* <DEDUP_REMOVED lines=14> */
[C---:B---3--:R-:W-:Y:S01]  /*56b0*/  FFMA R26, R16.reuse, R112, R26 ;  /* 0x00000070101a7223 */ /* 0x048fe2000000001a */
        /* <DEDUP_REMOVED lines=13> */
[----:B------:R-:W-:Y:S01]  /*5790*/  LDS.128 R96, [R2.X4+UR4+0x20] ;  /* 0x0000200402607984 */ /* 0x000fe20008004c00 */
[C---:B------:R-:W-:Y:S01]  /*57a0*/  FFMA R25, R18.reuse, R14, R25 ;  /* 0x0000000e12197223 */ /* 0x040fe20000000019 */
[----:B------:R-:W-:Y:S01]  /*57b0*/  FFMA R0, R18, R70, R17 ;  /* 0x0000004612007223 */ /* 0x000fe20000000011 */
[C---:B------:R-:W-:Y:S01]  /*57c0*/  FFMA R24, R19.reuse, R67, R24 ;  /* 0x0000004313187223 */ /* 0x040fe20000000018 */
[----:B------:R-:W3:Y:S01]  /*57d0*/  LDS.128 R8, [R80+0x220] ;  /* 0x0002200050087984 */ /* 0x000ee20000000c00 */
[----:B------:R-:W-:Y:S01]  /*57e0*/  FFMA R25, R19, R15, R25 ;  /* 0x0000000f13197223 */ /* 0x000fe20000000019 */
[C---:B-1----:R-:W-:Y:S01]  /*57f0*/  FFMA R16, R28.reuse, R64, R116 ;  /* 0x000000401c107223 */ /* 0x042fe20000000074 */
[C---:B------:R-:W-:Y:S01]  /*5800*/  FFMA R117, R28.reuse, R68, R117 ;  /* 0x000000441c757223 */ /* 0x040fe20000000075 */
[----:B------:R-:W1:Y:S01]  /*5810*/  LDS.128 R60, [R80+0x620] ;  /* 0x00062000503c7984 */ /* 0x000e620000000c00 */
[C---:B------:R-:W-:Y:S01]  /*5820*/  FFMA R17, R28.reuse, R112, R119 ;  /* 0x000000701c117223 */ /* 0x040fe20000000077 */
[----:B------:R-:W-:Y:S01]  /*5830*/  FFMA R18, R28, R12, R118 ;  /* 0x0000000c1c127223 */ /* 0x000fe20000000076 */
[C---:B------:R-:W-:Y:S01]  /*5840*/  FFMA R16, R29.reuse, R65, R16 ;  /* 0x000000411d107223 */ /* 0x040fe20000000010 */
[----:B------:R-:W4:Y:S01]  /*5850*/  LDS.128 R104, [R80+0x20] ;  /* 0x0000200050687984 */ /* 0x000f220000000c00 */
[C---:B------:R-:W-:Y:S01]  /*5860*/  FFMA R28, R29.reuse, R69, R117 ;  /* 0x000000451d1c7223 */ /* 0x040fe20000000075 */
[C---:B------:R-:W-:Y:S01]  /*5870*/  FFMA R17, R29.reuse, R113, R17 ;  /* 0x000000711d117223 */ /* 0x040fe20000000011 */
[----:B------:R-:W-:Y:S01]  /*5880*/  FFMA R18, R29, R13, R18 ;  /* 0x0000000d1d127223 */ /* 0x000fe20000000012 */
[----:B------:R-:W5:Y:S01]  /*5890*/  LDS.128 R52, [R80+0x420] ;  /* 0x0004200050347984 */ /* 0x000f620000000c00 */
[C---:B------:R-:W-:Y:S01]  /*58a0*/  FFMA R29, R30.reuse, R66, R16 ;  /* 0x000000421e1d7223 */ /* 0x040fe20000000010 */
[C---:B------:R-:W-:Y:S01]  /*58b0*/  FFMA R28, R30.reuse, R70, R28 ;  /* 0x000000461e1c7223 */ /* 0x040fe2000000001c */
[C---:B------:R-:W-:Y:S01]  /*58c0*/  FFMA R16, R30.reuse, R14, R18 ;  /* 0x0000000e1e107223 */ /* 0x040fe20000000012 */
[----:B------:R-:W5:Y:S01]  /*58d0*/  LDS.128 R20, [R2.X4+UR4+0x220] ;  /* 0x0002200402147984 */ /* 0x000f620008004c00 */
[----:B------:R-:W-:Y:S01]  /*58e0*/  FFMA R17, R30, R114, R17 ;  /* 0x000000721e117223 */ /* 0x000fe20000000011 */
[C---:B------:R-:W-:Y:S01]  /*58f0*/  FFMA R28, R31.reuse, R71, R28 ;  /* 0x000000471f1c7223 */ /* 0x040fe2000000001c */
[C---:B------:R-:W-:Y:S01]  /*5900*/  FFMA R29, R31.reuse, R67, R29 ;  /* 0x000000431f1d7223 */ /* 0x040fe2000000001d */
[----:B------:R-:W-:Y:S01]  /*5910*/  FFMA R30, R31, R15, R16 ;  /* 0x0000000f1f1e7223 */ /* 0x000fe20000000010 */
[C---:B--2---:R-:W-:Y:S01]  /*5920*/  FFMA R110, R4.reuse, R12, R110 ;  /* 0x0000000c046e7223 */ /* 0x044fe2000000006e */
[C---:B------:R-:W-:Y:S01]  /*5930*/  FFMA R109, R4.reuse, R68, R109 ;  /* 0x00000044046d7223 */ /* 0x040fe2000000006d */
[C---:B------:R-:W-:Y:S01]  /*5940*/  FFMA R108, R4.reuse, R64, R108 ;  /* 0x00000040046c7223 */ /* 0x040fe2000000006c */
[C---:B------:R-:W-:Y:S01]  /*5950*/  FFMA R0, R19.reuse, R71, R0 ;  /* 0x0000004713007223 */ /* 0x040fe20000000000 */
[-C--:B------:R-:W-:Y:S01]  /*5960*/  FFMA R26, R19, R115.reuse, R26 ;  /* 0x00000073131a7223 */ /* 0x080fe2000000001a */
[----:B------:R-:W-:Y:S01]  /*5970*/  FFMA R31, R31, R115, R17 ;  /* 0x000000731f1f7223 */ /* 0x000fe20000000011 */
[----:B------:R-:W-:Y:S01]  /*5980*/  FFMA R4, R4, R112, R111 ;  /* 0x0000007004047223 */ /* 0x000fe2000000006f */
[----:B------:R-:W2:Y:S01]  /*5990*/  LDS.128 R16, [R2.X4+UR4+0x420] ;  /* 0x0004200402107984 */ /* 0x000ea20008004c00 */
        /* <DEDUP_REMOVED lines=13> */
[----:B------:R-:W-:Y:S01]  /*5a70*/  LDS.128 R108, [R80+0x30] ;  /* 0x00003000506c7984 */ /* 0x000fe20000000c00 */
[----:B-1----:R-:W-:-:S02]  /*5a80*/  FFMA R6, R96, R60, R103 ;  /* 0x0000003c60067223 */ /* 0x002fc40000000067 */
[C---:B------:R-:W-:Y:S01]  /*5a90*/  FFMA R15, R97.reuse, R9, R4 ;  /* 0x00000009610f7223 */ /* 0x040fe20000000004 */
[----:B------:R-:W-:Y:S01]  /*5aa0*/  LDS.128 R212, [R2.X4+UR4+0x61d0] ;  /* 0x0061d00402d47984 */ /* 0x000fe20008004c00 */
[----:B----4-:R-:W-:Y:S01]  /*5ab0*/  FFMA R102, R96, R104, R102 ;  /* 0x0000006860667223 */ /* 0x010fe20000000066 */
[C---:B------:R-:W-:Y:S01]  /*5ac0*/  FFMA R13, R97.reuse, R61, R6 ;  /* 0x0000003d610d7223 */ /* 0x040fe20000000006 */
[----:B------:R-:W-:Y:S01]  /*5ad0*/  FFMA R12, R98, R10, R15 ;  /* 0x0000000a620c7223 */ /* 0x000fe2000000000f */
[----:B------:R-:W1:Y:S01]  /*5ae0*/  LDS.128 R4, [R2.X4+UR4+0x620] ;  /* 0x0006200402047984 */ /* 0x000e620008004c00 */
[----:B-----5:R-:W-:Y:S01]  /*5af0*/  FFMA R96, R96, R52, R101 ;  /* 0x0000003460607223 */ /* 0x020fe20000000065 */
[----:B------:R-:W-:Y:S01]  /*5b00*/  FFMA R65, R97, R105, R102 ;  /* 0x0000006961417223 */ /* 0x000fe20000000066 */
[C---:B------:R-:W-:Y:S01]  /*5b10*/  FFMA R66, R98.reuse, R62, R13 ;  /* 0x0000003e62427223 */ /* 0x040fe2000000000d */
[----:B------:R-:W-:Y:S01]  /*5b20*/  FFMA R87, R99, R11, R12 ;  /* 0x0000000b63577223 */ /* 0x000fe2000000000c */
[----:B------:R-:W-:Y:S01]  /*5b30*/  FFMA R97, R97, R53, R96 ;  /* 0x0000003561617223 */ /* 0x000fe20000000060 */
        /* <DEDUP_REMOVED lines=8> */
[----:B------:R-:W-:Y:S01]  /*5bc0*/  FFMA R64, R20, R52, R79 ;  /* 0x0000003414407223 */ /* 0x000fe2000000004f */
[C---:B------:R-:W-:Y:S01]  /*5bd0*/  FFMA R69, R21.reuse, R9, R12 ;  /* 0x0000000915457223 */ /* 0x040fe2000000000c */
[C---:B------:R-:W-:Y:S01]  /*5be0*/  FFMA R65, R21.reuse, R61, R14 ;  /* 0x0000003d15417223 */ /* 0x040fe2000000000e */
[----:B--2---:R-:W-:Y:S01]  /*5bf0*/  FFMA R76, R16, R60, R76 ;  /* 0x0000003c104c7223 */ /* 0x004fe2000000004c */
[C---:B------:R-:W-:Y:S01]  /*5c00*/  FFMA R67, R21.reuse, R53, R64 ;  /* 0x0000003515437223 */ /* 0x040fe20000000040 */
[----:B------:R-:W2:Y:S01]  /*5c10*/  LDS.128 R12, [R2.X4+UR4+0x2020] ;  /* 0x00202004020c7984 */ /* 0x000ea20008004c00 */
        /* <DEDUP_REMOVED lines=9> */
[C---:B------:R-:W-:Y:S01]  /*5cb0*/  FFMA R82, R23.reuse, R107, R82 ;  /* 0x0000006b17527223 */ /* 0x040fe20000000052 */
[----:B------:R-:W-:Y:S01]  /*5cc0*/  FFMA R83, R23, R11, R22 ;  /* 0x0000000b17537223 */ /* 0x000fe20000000016 */
        /* <DEDUP_REMOVED lines=25> */
[C---:B------:R-:W-:Y:S01]  /*5e60*/  FFMA R74, R6.reuse, R10, R67 ;  /* 0x0000000a064a7223 */ /* 0x040fe20000000043 */
[----:B------:R-:W-:Y:S01]  /*5e70*/  FFMA R4, R6, R106, R5 ;  /* 0x0000006a06047223 */ /* 0x000fe20000000005 */
[----:B------:R-:W-:Y:S01]  /*5e80*/  FFMA R32, R7, R55, R32 ;  /* 0x0000003707207223 */ /* 0x000fe20000000020 */
[C---:B--2---:R-:W-:Y:S01]  /*5e90*/  FFMA R94, R12.reuse, R60, R94 ;  /* 0x0000003c0c5e7223 */ /* 0x044fe2000000005e */
        /* <DEDUP_REMOVED lines=8> */
[----:B------:R-:W-:Y:S01]  /*5f20*/  FFMA R74, R7, R11, R74 ;  /* 0x0000000b074a7223 */ /* 0x000fe2000000004a */
[----:B------:R-:W-:Y:S01]  /*5f30*/  FFMA R13, R13, R105, R12 ;  /* 0x000000690d0d7223 */ /* 0x000fe2000000000c */
[----:B------:R-:W2:Y:S01]  /*5f40*/  LDS.128 R4, [R2.X4+UR4+0x2620] ;  /* 0x0026200402047984 */ /* 0x000ea20008004c00 */
[C---:B------:R-:W-:Y:S01]  /*5f50*/  FFMA R64, R14.reuse, R54, R67 ;  /* 0x000000360e407223 */ /* 0x040fe20000000043 */
[C---:B------:R-:W-:Y:S01]  /*5f60*/  FFMA R70, R14.reuse, R62, R65 ;  /* 0x0000003e0e467223 */ /* 0x040fe20000000041 */
[C---:B------:R-:W-:Y:S01]  /*5f70*/  FFMA R12, R14.reuse, R106, R13 ;  /* 0x0000006a0e0c7223 */ /* 0x040fe2000000000d */
[----:B------:R-:W-:Y:S01]  /*5f80*/  FFMA R72, R14, R10, R69 ;  /* 0x0000000a0e487223 */ /* 0x000fe20000000045 */
[C---:B---3--:R-:W-:Y:S01]  /*5f90*/  FFMA R14, R20.reuse, R60, R91 ;  /* 0x0000003c140e7223 */ /* 0x048fe2000000005b */
        /* <DEDUP_REMOVED lines=9> */
[C---:B------:R-:W-:Y:S01]  /*6030*/  FFMA R67, R21.reuse, R53, R90 ;  /* 0x0000003515437223 */ /* 0x040fe2000000005a */
[----:B------:R-:W3:Y:S01]  /*6040*/  LDS.128 R12, [R2.X4+UR4+0x4020] ;  /* 0x00402004020c7984 */ /* 0x000ee20008004c00 */
        /* <DEDUP_REMOVED lines=9> */
[----:B------:R-:W-:Y:S01]  /*60e0*/  FFMA R20, R16, R8, R89 ;  /* 0x0000000810147223 */ /* 0x000fe20000000059 */
        /* <DEDUP_REMOVED lines=18> */
[C---:B------:R-:W-:Y:S01]  /*6210*/  FFMA R64, R19.reuse, R55, R64 ;  /* 0x0000003713407223 */ /* 0x040fe20000000040 */
        /* <DEDUP_REMOVED lines=54> */
[----:B------:R-:W2:Y:S01]  /*6580*/  LDS.128 R12, [R2.X4+UR4+0x6220] ;  /* 0x00622004020c7984 */ /* 0x000ea20008004c00 */
        /* <DEDUP_REMOVED lines=11> */
[C---:B------:R-:W-:Y:S01]  /*6640*/  FFMA R34, R4.reuse, R60, R34 ;  /* 0x0000003c04227223 */ /* 0x040fe20000000022 */
[----:B------:R-:W-:Y:S01]  /*6650*/  FFMA R4, R4, R8, R39 ;  /* 0x0000000804047223 */ /* 0x000fe20000000027 */
[----:B------:R-:W-:Y:S01]  /*6660*/  FFMA R44, R23, R11, R44 ;  /* 0x0000000b172c7223 */ /* 0x000fe2000000002c */
[C---:B------:R-:W-:Y:S01]  /*6670*/  FFMA R21, R5.reuse, R53, R20 ;  /* 0x0000003505157223 */ /* 0x040fe20000000014 */
[----:B------:R-:W3:Y:S01]  /*6680*/  LDS.128 R88, [R2.X4+UR4+0x6420] ;  /* 0x0064200402587984 */ /* 0x000ee20008004c00 */
        /* <DEDUP_REMOVED lines=8> */
[C---:B-1----:R-:W-:Y:S01]  /*6710*/  FFMA R4, R16.reuse, R60, R27 ;  /* 0x0000003c10047223 */ /* 0x042fe2000000001b */
        /* <DEDUP_REMOVED lines=14> */
[----:B------:R-:W-:Y:S01]  /*6800*/  FFMA R18, R18, R10, R17 ;  /* 0x0000000a12127223 */ /* 0x000fe20000000011 */
[C---:B--2---:R-:W-:Y:S01]  /*6810*/  FFMA R26, R12.reuse, R104, R26 ;  /* 0x000000680c1a7223 */ /* 0x044fe2000000001a */
        /* <DEDUP_REMOVED lines=8> */
[----:B------:R-:W2:Y:S01]  /*68a0*/  LDS.128 R100, [R2.X4+UR4+0x30] ;  /* 0x0000300402647984 */ /* 0x000ea20008004c00 */
[C---:B------:R-:W-:Y:S01]  /*68b0*/  FFMA R25, R13.reuse, R9, R16 ;  /* 0x000000090d197223 */ /* 0x040fe20000000010 */
[C---:B------:R-:W-:Y:S01]  /*68c0*/  FFMA R26, R14.reuse, R106, R19 ;  /* 0x0000006a0e1a7223 */ /* 0x040fe20000000013 */
[----:B------:R-:W-:Y:S01]  /*68d0*/  FFMA R0, R14, R62, R17 ;  /* 0x0000003e0e007223 */ /* 0x000fe20000000011 */
[----:B------:R-:W-:Y:S01]  /*68e0*/  LDS.128 R56, [R80+0x630] ;  /* 0x0006300050387984 */ /* 0x000fe20000000c00 */
[----:B------:R-:W-:Y:S01]  /*68f0*/  FFMA R24, R12, R52, R24 ;  /* 0x000000340c187223 */ /* 0x000fe20000000018 */
[----:B---3--:R-:W-:Y:S01]  /*6900*/  FFMA R28, R88, R60, R28 ;  /* 0x0000003c581c7223 */ /* 0x008fe2000000001c */
[----:B------:R-:W-:Y:S01]  /*6910*/  FFMA R25, R14, R10, R25 ;  /* 0x0000000a0e197223 */ /* 0x000fe20000000019 */
[----:B------:R-:W3:Y:S01]  /*6920*/  LDS.128 R16, [R80+0x230] ;  /* 0x0002300050107984 */ /* 0x000ee20000000c00 */
[----:B------:R-:W-:Y:S01]  /*6930*/  FFMA R13, R13, R53, R24 ;  /* 0x000000350d0d7223 */ /* 0x000fe20000000018 */
[----:B------:R-:W-:Y:S01]  /*6940*/  FFMA R12, R88, R52, R29 ;  /* 0x00000034580c7223 */ /* 0x000fe2000000001d */
[----:B------:R-:W-:Y:S01]  /*6950*/  FFMA R0, R15, R63, R0 ;  /* 0x0000003f0f007223 */ /* 0x000fe20000000000 */
[----:B------:R-:W4:Y:S01]  /*6960*/  LDS.128 R20, [R80+0x430] ;  /* 0x0004300050147984 */ /* 0x000f220000000c00 */
[----:B------:R-:W-:Y:S01]  /*6970*/  FFMA R24, R14, R54, R13 ;  /* 0x000000360e187223 */ /* 0x000fe2000000000d */
[C---:B------:R-:W-:Y:S01]  /*6980*/  FFMA R13, R88.reuse, R104, R31 ;  /* 0x00000068580d7223 */ /* 0x040fe2000000001f */
[----:B------:R-:W-:Y:S01]  /*6990*/  FFMA R14, R88, R8, R30 ;  /* 0x00000008580e7223 */ /* 0x000fe2000000001e */
[C---:B------:R-:W-:Y:S01]  /*69a0*/  FFMA R88, R89.reuse, R61, R28 ;  /* 0x0000003d59587223 */ /* 0x040fe2000000001c */
[C---:B------:R-:W-:Y:S01]  /*69b0*/  FFMA R12, R89.reuse, R53, R12 ;  /* 0x00000035590c7223 */ /* 0x040fe2000000000c */
[----:B------:R-:W5:Y:S01]  /*69c0*/  LDS.128 R28, [R2.X4+UR4+0x230] ;  /* 0x00023004021c7984 */ /* 0x000f620008004c00 */
        /* <DEDUP_REMOVED lines=8> */
[----:B------:R-:W-:Y:S01]  /*6a50*/  FFMA R24, R15, R55, R24 ;  /* 0x000000370f187223 */ /* 0x000fe20000000018 */
[-C--:B------:R-:W-:Y:S01]  /*6a60*/  FFMA R90, R91, R11.reuse, R12 ;  /* 0x0000000b5b5a7223 */ /* 0x080fe2000000000c */
[C---:B-1----:R-:W-:Y:S01]  /*6a70*/  FFMA R114, R4.reuse, R8, R114 ;  /* 0x0000000804727223 */ /* 0x042fe20000000072 */
[C---:B------:R-:W-:Y:S01]  /*6a80*/  FFMA R112, R4.reuse, R60, R112 ;  /* 0x0000003c04707223 */ /* 0x040fe20000000070 */
[C---:B------:R-:W-:Y:S01]  /*6a90*/  FFMA R113, R4.reuse, R52, R113 ;  /* 0x0000003404717223 */ /* 0x040fe20000000071 */
[----:B------:R-:W-:Y:S01]  /*6aa0*/  FFMA R4, R4, R104, R115 ;  /* 0x0000006804047223 */ /* 0x000fe20000000073 */
[C---:B------:R-:W-:Y:S01]  /*6ab0*/  FFMA R25, R15.reuse, R11, R25 ;  /* 0x0000000b0f197223 */ /* 0x040fe20000000019 */
[-C--:B------:R-:W-:Y:S01]  /*6ac0*/  FFMA R26, R15, R107.reuse, R26 ;  /* 0x0000006b0f1a7223 */ /* 0x080fe2000000001a */
        /* <DEDUP_REMOVED lines=14> */
[C---:B---3--:R-:W-:Y:S01]  /*6bb0*/  FFMA R4, R100.reuse, R16, R87 ;  /* 0x0000001064047223 */ /* 0x048fe20000000057 */
[C---:B------:R-:W-:Y:S01]  /*6bc0*/  FFMA R6, R100.reuse, R56, R97 ;  /* 0x0000003864067223 */ /* 0x040fe20000000061 */
[----:B------:R-:W-:Y:S01]  /*6bd0*/  FFMA R106, R7, R11, R10 ;  /* 0x0000000b076a7223 */ /* 0x000fe2000000000a */
[----:B----4-:R-:W-:Y:S01]  /*6be0*/  FFMA R100, R100, R20, R99 ;  /* 0x0000001464647223 */ /* 0x010fe20000000063 */
[C---:B------:R-:W-:Y:S01]  /*6bf0*/  FFMA R7, R101.reuse, R17, R4 ;  /* 0x0000001165077223 */ /* 0x040fe20000000004 */
[C---:B------:R-:W-:Y:S01]  /*6c00*/  FFMA R5, R101.reuse, R57, R6 ;  /* 0x0000003965057223 */ /* 0x040fe20000000006 */
        /* <DEDUP_REMOVED lines=11> */
[C---:B-----5:R-:W-:Y:S01]  /*6cc0*/  FFMA R6, R28.reuse, R56, R81 ;  /* 0x000000381c067223 */ /* 0x060fe20000000051 */
[C---:B------:R-:W-:Y:S01]  /*6cd0*/  FFMA R4, R28.reuse, R16, R83 ;  /* 0x000000101c047223 */ /* 0x040fe20000000053 */
[C---:B------:R-:W-:Y:S01]  /*6ce0*/  FFMA R52, R28.reuse, R20, R79 ;  /* 0x000000141c347223 */ /* 0x040fe2000000004f */
        /* <DEDUP_REMOVED lines=8> */
[----:B------:R-:W-:Y:S01]  /*6d70*/  LDS.128 R112, [R80+0x240] ;  /* 0x0002400050707984 */ /* 0x000fe20000000c00 */
        /* <DEDUP_REMOVED lines=172> */
[----:B------:R-:W-:Y:S01]  /*7840*/  LDS.128 R92, [R2.X4+UR4+0x40] ;  /* 0x00004004025c7984 */ /* 0x000fe20008004c00 */
        /* <DEDUP_REMOVED lines=17> */
[C---:B---3--:R-:W-:Y:S01]  /*7960*/  FFMA R26, R4.reuse, R108, R26 ;  /* 0x0000006c041a7223 */ /* 0x048fe2000000001a */
        /* <DEDUP_REMOVED lines=8> */
[----:B------:R-:W3:Y:S01]  /*79f0*/  LDS.128 R36, [R80+0x640] ;  /* 0x0006400050247984 */ /* 0x000ee20000000c00 */
[C---:B------:R-:W-:Y:S01]  /*7a00*/  FFMA R25, R5.reuse, R17, R8 ;  /* 0x0000001105197223 */ /* 0x040fe20000000008 */
[C---:B------:R-:W-:Y:S01]  /*7a10*/  FFMA R26, R6.reuse, R110, R11 ;  /* 0x0000006e061a7223 */ /* 0x040fe2000000000b */
[----:B------:R-:W-:Y:S01]  /*7a20*/  FFMA R0, R6, R58, R9 ;  /* 0x0000003a06007223 */ /* 0x000fe20000000009 */
[----:B------:R-:W-:Y:S01]  /*7a30*/  LDS.128 R28, [R80+0x440] ;  /* 0x00044000501c7984 */ /* 0x000fe20000000c00 */
[----:B------:R-:W-:Y:S01]  /*7a40*/  FFMA R24, R4, R20, R24 ;  /* 0x0000001404187223 */ /* 0x000fe20000000018 */
[----:B-1----:R-:W-:Y:S01]  /*7a50*/  FFMA R88, R96, R56, R88 ;  /* 0x0000003860587223 */ /* 0x002fe20000000058 */
[----:B------:R-:W-:Y:S01]  /*7a60*/  FFMA R25, R6, R18, R25 ;  /* 0x0000001206197223 */ /* 0x000fe20000000019 */
[----:B------:R-:W1:Y:S01]  /*7a70*/  LDS.128 R8, [R80+0x40] ;  /* 0x0000400050087984 */ /* 0x000e620000000c00 */
        /* <DEDUP_REMOVED lines=9> */
[----:B------:R-:W4:Y:S01]  /*7b10*/  LDS.128 R88, [R2.X4+UR4+0x240] ;  /* 0x0002400402587984 */ /* 0x000f220008004c00 */
        /* <DEDUP_REMOVED lines=9> */
[----:B------:R-:W-:Y:S01]  /*7bb0*/  FFMA R98, R99, R19, R4 ;  /* 0x0000001363627223 */ /* 0x000fe20000000004 */
[-C--:B------:R-:W-:Y:S01]  /*7bc0*/  FFMA R26, R7, R111.reuse, R26 ;  /* 0x0000006f071a7223 */ /* 0x080fe2000000001a */
[C---:B--2---:R-:W-:Y:S01]  /*7bd0*/  FFMA R106, R12.reuse, R16, R106 ;  /* 0x000000100c6a7223 */ /* 0x044fe2000000006a */
[C---:B------:R-:W-:Y:S01]  /*7be0*/  FFMA R104, R12.reuse, R56, R104 ;  /* 0x000000380c687223 */ /* 0x040fe20000000068 */
[C---:B------:R-:W-:Y:S01]  /*7bf0*/  FFMA R105, R12.reuse, R20, R105 ;  /* 0x000000140c697223 */ /* 0x040fe20000000069 */
[----:B------:R-:W-:Y:S01]  /*7c00*/  FFMA R12, R12, R108, R107 ;  /* 0x0000006c0c0c7223 */ /* 0x000fe2000000006b */
        /* <DEDUP_REMOVED lines=11> */
[C---:B---3--:R-:W-:Y:S01]  /*7cc0*/  FFMA R12, R92.reuse, R36, R101 ;  /* 0x000000245c0c7223 */ /* 0x048fe20000000065 */
[C---:B------:R-:W-:Y:S01]  /*7cd0*/  FFMA R108, R15.reuse, R59, R108 ;  /* 0x0000003b0f6c7223 */ /* 0x040fe2000000006c */
[C---:B------:R-:W-:Y:S01]  /*7ce0*/  FFMA R109, R15.reuse, R23, R22 ;  /* 0x000000170f6d7223 */ /* 0x040fe20000000016 */
[C---:B-1----:R-:W-:Y:S01]  /*7cf0*/  FFMA R102, R92.reuse, R8, R102 ;  /* 0x000000085c667223 */ /* 0x042fe20000000066 */
        /* <DEDUP_REMOVED lines=12> */
[-C--:B------:R-:W-:Y:S01]  /*7dc0*/  FFMA R92, R115, R95.reuse, R92 ;  /* 0x0000005f735c7223 */ /* 0x080fe2000000005c */
[-C--:B------:R-:W-:Y:S01]  /*7dd0*/  FFMA R93, R39, R95.reuse, R20 ;  /* 0x0000005f275d7223 */ /* 0x080fe20000000014 */
[-C--:B------:R-:W-:Y:S01]  /*7de0*/  FFMA R94, R11, R95.reuse, R12 ;  /* 0x0000005f0b5e7223 */ /* 0x080fe2000000000c */
[----:B------:R-:W-:Y:S01]  /*7df0*/  FFMA R95, R31, R95, R14 ;  /* 0x0000005f1f5f7223 */ /* 0x000fe2000000000e */
[C---:B----4-:R-:W-:Y:S01]  /*7e00*/  FFMA R14, R88.reuse, R36, R81 ;  /* 0x00000024580e7223 */ /* 0x050fe20000000051 */
        /* <DEDUP_REMOVED lines=29> */
[-C--:B------:R-:W-:Y:S01]  /*7fe0*/  FFMA R79, R115, R7.reuse, R4 ;  /* 0x00000007734f7223 */ /* 0x080fe20000000004 */
[C---:B-1----:R-:W-:Y:S01]  /*7ff0*/  FFMA R4, R16.reuse, R36, R33 ;  /* 0x0000002410047223 */ /* 0x042fe20000000021 */
[C---:B------:R-:W-:Y:S01]  /*8000*/  FFMA R74, R16.reuse, R112, R74 ;  /* 0x00000070104a7223 */ /* 0x040fe2000000004a */
[C---:B------:R-:W-:Y:S01]  /*8010*/  FFMA R32, R16.reuse, R28, R32 ;  /* 0x0000001c10207223 */ /* 0x040fe20000000020 */
[----:B------:R-:W-:Y:S01]  /*8020*/  FFMA R16, R16, R8, R73 ;  /* 0x0000000810107223 */ /* 0x000fe20000000049 */
[----:B------:R-:W-:Y:S01]  /*8030*/  FFMA R77, R31, R7, R56 ;  /* 0x000000071f4d7223 */ /* 0x000fe20000000038 */
[----:B------:R-:W-:Y:S01]  /*8040*/  FFMA R59, R17, R113, R74 ;  /* 0x00000071113b7223 */ /* 0x000fe2000000004a */
[-C--:B------:R-:W-:Y:S01]  /*8050*/  FFMA R78, R39, R7.reuse, R78 ;  /* 0x00000007274e7223 */ /* 0x080fe2000000004e */
[----:B------:R-:W-:Y:S01]  /*8060*/  FFMA R81, R11, R7, R6 ;  /* 0x000000070b517223 */ /* 0x000fe20000000006 */
[C---:B------:R-:W-:Y:S01]  /*8070*/  FFMA R33, R17.reuse, R37, R4 ;  /* 0x0000002511217223 */ /* 0x040fe20000000004 */
[C---:B------:R-:W-:Y:S01]  /*8080*/  FFMA R57, R17.reuse, R29, R32 ;  /* 0x0000001d11397223 */ /* 0x040fe20000000020 */
[----:B------:R-:W1:Y:S01]  /*8090*/  LDS.128 R4, [R2.X4+UR4+0x2440] ;  /* 0x0024400402047984 */ /* 0x000e620008004c00 */
[----:B------:R-:W-:Y:S01]  /*80a0*/  FFMA R17, R17, R9, R16 ;  /* 0x0000000911117223 */ /* 0x000fe20000000010 */
[C---:B------:R-:W-:Y:S01]  /*80b0*/  FFMA R16, R18.reuse, R114, R59 ;  /* 0x0000007212107223 */ /* 0x040fe2000000003b */
[C---:B------:R-:W-:Y:S01]  /*80c0*/  FFMA R32, R18.reuse, R30, R57 ;  /* 0x0000001e12207223 */ /* 0x040fe20000000039 */
[C---:B------:R-:W-:Y:S01]  /*80d0*/  FFMA R56, R18.reuse, R38, R33 ;  /* 0x0000002612387223 */ /* 0x040fe20000000021 */
[----:B------:R-:W-:Y:S01]  /*80e0*/  FFMA R76, R18, R10, R17 ;  /* 0x0000000a124c7223 */ /* 0x000fe20000000011 */
[-C--:B------:R-:W-:Y:S01]  /*80f0*/  FFMA R75, R115, R19.reuse, R16 ;  /* 0x00000013734b7223 */ /* 0x080fe20000000010 */
[C---:B---3--:R-:W-:Y:S01]  /*8100*/  FFMA R16, R12.reuse, R28, R69 ;  /* 0x0000001c0c107223 */ /* 0x048fe20000000045 */
[-C--:B------:R-:W-:Y:S01]  /*8110*/  FFMA R32, R31, R19.reuse, R32 ;  /* 0x000000131f207223 */ /* 0x080fe20000000020 */
[-C--:B------:R-:W-:Y:S01]  /*8120*/  FFMA R33, R39, R19.reuse, R56 ;  /* 0x0000001327217223 */ /* 0x080fe20000000038 */
        /* <DEDUP_REMOVED lines=11> */
[-C--:B------:R-:W-:Y:S01]  /*81e0*/  FFMA R71, R31, R15.reuse, R56 ;  /* 0x0000000f1f477223 */ /* 0x080fe20000000038 */
[C---:B------:R-:W-:Y:S01]  /*81f0*/  FFMA R72, R14.reuse, R38, R57 ;  /* 0x000000260e487223 */ /* 0x040fe20000000039 */
[----:B------:R-:W-:Y:S01]  /*8200*/  FFMA R74, R14, R10, R13 ;  /* 0x0000000a0e4a7223 */ /* 0x000fe2000000000d */
[-C--:B------:R-:W-:Y:S01]  /*8210*/  FFMA R73, R115, R15.reuse, R12 ;  /* 0x0000000f73497223 */ /* 0x080fe2000000000c */
[C---:B--2---:R-:W-:Y:S01]  /*8220*/  FFMA R12, R20.reuse, R28, R65 ;  /* 0x0000001c140c7223 */ /* 0x044fe20000000041 */
[C---:B------:R-:W-:Y:S01]  /*8230*/  FFMA R68, R20.reuse, R112, R68 ;  /* 0x0000007014447223 */ /* 0x040fe20000000044 */
[C---:B------:R-:W-:Y:S01]  /*8240*/  FFMA R66, R20.reuse, R36, R66 ;  /* 0x0000002414427223 */ /* 0x040fe20000000042 */
[----:B------:R-:W-:Y:S01]  /*8250*/  FFMA R20, R20, R8, R67 ;  /* 0x0000000814147223 */ /* 0x000fe20000000043 */
[-C--:B------:R-:W-:Y:S01]  /*8260*/  FFMA R72, R39, R15.reuse, R72 ;  /* 0x0000000f27487223 */ /* 0x080fe20000000048 */
        /* <DEDUP_REMOVED lines=14> */
[-C--:B------:R-:W-:Y:S01]  /*8350*/  FFMA R67, R31, R23.reuse, R56 ;  /* 0x000000171f437223 */ /* 0x080fe20000000038 */
[-C--:B------:R-:W-:Y:S01]  /*8360*/  FFMA R68, R39, R23.reuse, R68 ;  /* 0x0000001727447223 */ /* 0x080fe20000000044 */
        /* <DEDUP_REMOVED lines=25> */
[----:B------:R-:W-:Y:S01]  /*8500*/  FFMA R16, R18, R114, R53 ;  /* 0x0000007212107223 */ /* 0x000fe20000000035 */
[-C--:B------:R-:W-:Y:S01]  /*8510*/  FFMA R53, R31, R19.reuse, R20 ;  /* 0x000000131f357223 */ /* 0x080fe20000000014 */
[----:B--2---:R-:W-:Y:S01]  /*8520*/  FFMA R52, R12, R112, R52 ;  /* 0x000000700c347223 */ /* 0x004fe20000000034 */
[C---:B------:R-:W-:Y:S01]  /*8530*/  FFMA R54, R18.reuse, R38, R21 ;  /* 0x0000002612367223 */ /* 0x040fe20000000015 */
[----:B------:R-:W-:Y:S01]  /*8540*/  FFMA R64, R18, R10, R17 ;  /* 0x0000000a12407223 */ /* 0x000fe20000000011 */
[----:B------:R-:W-:Y:S01]  /*8550*/  FFMA R55, R115, R19, R16 ;  /* 0x0000001373377223 */ /* 0x000fe20000000010 */
[C---:B------:R-:W-:Y:S01]  /*8560*/  FFMA R46, R12.reuse, R36, R46 ;  /* 0x000000240c2e7223 */ /* 0x040fe2000000002e */
[C---:B------:R-:W-:Y:S01]  /*8570*/  FFMA R16, R12.reuse, R28, R45 ;  /* 0x0000001c0c107223 */ /* 0x040fe2000000002d */
[----:B------:R-:W-:Y:S01]  /*8580*/  FFMA R12, R12, R8, R47 ;  /* 0x000000080c0c7223 */ /* 0x000fe2000000002f */
[----:B------:R-:W-:Y:S01]  /*8590*/  FFMA R21, R13, R113, R52 ;  /* 0x000000710d157223 */ /* 0x000fe20000000034 */
[-C--:B------:R-:W-:Y:S01]  /*85a0*/  FFMA R54, R39, R19.reuse, R54 ;  /* 0x0000001327367223 */ /* 0x080fe20000000036 */
[----:B------:R-:W-:Y:S01]  /*85b0*/  FFMA R64, R11, R19, R64 ;  /* 0x000000130b407223 */ /* 0x000fe20000000040 */
        /* <DEDUP_REMOVED lines=13> */
[-C--:B------:R-:W-:Y:S01]  /*8690*/  FFMA R45, R31, R15.reuse, R16 ;  /* 0x0000000f1f2d7223 */ /* 0x080fe20000000010 */
        /* <DEDUP_REMOVED lines=34> */
[-C--:B------:R-:W-:Y:S01]  /*88c0*/  FFMA R42, R31, R7.reuse, R42 ;  /* 0x000000071f2a7223 */ /* 0x080fe2000000002a */
        /* <DEDUP_REMOVED lines=12> */
[-C--:B------:R-:W-:Y:S01]  /*8990*/  FFMA R34, R39, R63.reuse, R34 ;  /* 0x0000003f27227223 */ /* 0x080fe20000000022 */
[-C--:B------:R-:W-:Y:S01]  /*89a0*/  FFMA R40, R11, R63.reuse, R40 ;  /* 0x0000003f0b287223 */ /* 0x080fe20000000028 */
        /* <DEDUP_REMOVED lines=14> */
[C---:B------:R-:W-:Y:S01]  /*8a90*/  FFMA R0, R12.reuse, R36, R0 ;  /* 0x000000240c007223 */ /* 0x040fe20000000000 */
[----:B------:R-:W1:Y:S01]  /*8aa0*/  LDS.128 R4, [R2.X4+UR4+0x6640] ;  /* 0x0066400402047984 */ /* 0x000e620008004c00 */
[-C--:B------:R-:W-:Y:S01]  /*8ab0*/  FFMA R60, R31, R23.reuse, R60 ;  /* 0x000000171f3c7223 */ /* 0x080fe2000000003c */
[-C--:B------:R-:W-:Y:S01]  /*8ac0*/  FFMA R61, R11, R23.reuse, R22 ;  /* 0x000000170b3d7223 */ /* 0x080fe20000000016 */
        /* <DEDUP_REMOVED lines=8> */
[----:B------:R-:W-:Y:S01]  /*8b50*/  FFMA R13, R13, R29, R24 ;  /* 0x0000001d0d0d7223 */ /* 0x000fe20000000018 */
[----:B------:R-:W-:Y:S01]  /*8b60*/  LDS.128 R100, [R2.X4+UR4+0x50] ;  /* 0x0000500402647984 */ /* 0x000fe20008004c00 */
[----:B--2---:R-:W-:Y:S01]  /*8b70*/  FFMA R96, R84, R36, R96 ;  /* 0x0000002454607223 */ /* 0x004fe20000000060 */
[C---:B------:R-:W-:Y:S01]  /*8b80*/  FFMA R17, R14.reuse, R10, R17 ;  /* 0x0000000a0e117223 */ /* 0x040fe20000000011 */
[----:B------:R-:W-:Y:S01]  /*8b90*/  FFMA R16, R14, R30, R13 ;  /* 0x0000001e0e107223 */ /* 0x000fe2000000000d */
[----:B------:R-:W2:Y:S01]  /*8ba0*/  LDS.128 R20, [R80+0x50] ;  /* 0x0000500050147984 */ /* 0x000ea20000000c00 */
[C---:B------:R-:W-:Y:S01]  /*8bb0*/  FFMA R14, R84.reuse, R28, R97 ;  /* 0x0000001c540e7223 */ /* 0x040fe20000000061 */
[C---:B------:R-:W-:Y:S01]  /*8bc0*/  FFMA R12, R84.reuse, R8, R99 ;  /* 0x00000008540c7223 */ /* 0x040fe20000000063 */
[----:B------:R-:W-:Y:S01]  /*8bd0*/  FFMA R13, R84, R112, R98 ;  /* 0x00000070540d7223 */ /* 0x000fe20000000062 */
[----:B------:R-:W3:Y:S01]  /*8be0*/  LDS.128 R48, [R80+0x650] ;  /* 0x0006500050307984 */ /* 0x000ee20000000c00 */
[C---:B------:R-:W-:Y:S01]  /*8bf0*/  FFMA R84, R85.reuse, R37, R96 ;  /* 0x0000002555547223 */ /* 0x040fe20000000060 */
[C---:B------:R-:W-:Y:S01]  /*8c00*/  FFMA R14, R85.reuse, R29, R14 ;  /* 0x0000001d550e7223 */ /* 0x040fe2000000000e */
[C---:B------:R-:W-:Y:S01]  /*8c10*/  FFMA R12, R85.reuse, R9, R12 ;  /* 0x00000009550c7223 */ /* 0x040fe2000000000c */
[----:B------:R-:W4:Y:S01]  /*8c20*/  LDS.128 R104, [R80+0x250] ;  /* 0x0002500050687984 */ /* 0x000f220000000c00 */
[----:B------:R-:W-:Y:S01]  /*8c30*/  FFMA R13, R85, R113, R13 ;  /* 0x00000071550d7223 */ /* 0x000fe2000000000d */
[C---:B------:R-:W-:Y:S01]  /*8c40*/  FFMA R84, R86.reuse, R38, R84 ;  /* 0x0000002656547223 */ /* 0x040fe20000000054 */
[C---:B------:R-:W-:Y:S01]  /*8c50*/  FFMA R85, R86.reuse, R30, R14 ;  /* 0x0000001e56557223 */ /* 0x040fe2000000000e */
[----:B------:R-:W5:Y:S01]  /*8c60*/  LDS.128 R24, [R80+0x450] ;  /* 0x0004500050187984 */ /* 0x000f620000000c00 */
[C---:B------:R-:W-:Y:S01]  /*8c70*/  FFMA R12, R86.reuse, R10, R12 ;  /* 0x0000000a560c7223 */ /* 0x040fe2000000000c */
[----:B------:R-:W-:Y:S01]  /*8c80*/  FFMA R13, R86, R114, R13 ;  /* 0x00000072560d7223 */ /* 0x000fe2000000000d */
[-C--:B------:R-:W-:Y:S01]  /*8c90*/  FFMA R84, R39, R87.reuse, R84 ;  /* 0x0000005727547223 */ /* 0x080fe20000000054 */
[----:B------:R-:W5:Y:S01]  /*8ca0*/  LDS.128 R96, [R2.X4+UR4+0x250] ;  /* 0x0002500402607984 */ /* 0x000f620008004c00 */
[-C--:B------:R-:W-:Y:S01]  /*8cb0*/  FFMA R85, R31, R87.reuse, R85 ;  /* 0x000000571f557223 */ /* 0x080fe20000000055 */
[----:B------:R-:W-:Y:S01]  /*8cc0*/  FFMA R86, R11, R87, R12 ;  /* 0x000000570b567223 */ /* 0x000fe2000000000c */
[-C--:B------:R-:W-:Y:S01]  /*8cd0*/  FFMA R0, R39, R15.reuse, R0 ;  /* 0x0000000f27007223 */ /* 0x080fe20000000000 */
[-C--:B------:R-:W-:Y:S01]  /*8ce0*/  FFMA R16, R31, R15.reuse, R16 ;  /* 0x0000000f1f107223 */ /* 0x080fe20000000010 */
[-C--:B------:R-:W-:Y:S01]  /*8cf0*/  FFMA R17, R11, R15.reuse, R17 ;  /* 0x0000000f0b117223 */ /* 0x080fe20000000011 */
[C---:B------:R-:W-:Y:S01]  /*8d00*/  FFMA R18, R115.reuse, R15, R18 ;  /* 0x0000000f73127223 */ /* 0x040fe20000000012 */
[----:B------:R-:W-:Y:S01]  /*8d10*/  FFMA R87, R115, R87, R13 ;  /* 0x0000005773577223 */ /* 0x000fe2000000000d */
[C---:B-1----:R-:W-:Y:S01]  /*8d20*/  FFMA R111, R4.reuse, R8, R111 ;  /* 0x00000008046f7223 */ /* 0x042fe2000000006f */
        /* <DEDUP_REMOVED lines=15> */
[C---:B--2---:R-:W-:Y:S01]  /*8e20*/  FFMA R94, R100.reuse, R20, R94 ;  /* 0x00000014645e7223 */ /* 0x044fe2000000005e */
[----:B------:R-:W-:Y:S01]  /*8e30*/  FFMA R115, R115, R7, R6 ;  /* 0x0000000773737223 */ /* 0x000fe20000000006 */
[----:B------:R-:W-:Y:S01]  /*8e40*/  LDS.128 R108, [R80+0x260] ;  /* 0x00026000506c7984 */ /* 0x000fe20000000c00 */
[----:B---3--:R-:W-:Y:S01]  /*8e50*/  FFMA R4, R100, R48, R93 ;  /* 0x0000003064047223 */ /* 0x008fe2000000005d */
[----:B------:R-:W-:-:S02]  /*8e60*/  FFMA R11, R101, R21, R94 ;  /* 0x00000015650b7223 */ /* 0x000fc4000000005e */
[----:B------:R-:W-:Y:S01]  /*8e70*/  LDS.128 R216, [R2.X4+UR4+0x63d0] ;  /* 0x0063d00402d87984 */ /* 0x000fe20008004c00 */
[C---:B----4-:R-:W-:Y:S01]  /*8e80*/  FFMA R92, R100.reuse, R104, R92 ;  /* 0x00000068645c7223 */ /* 0x050fe2000000005c */
[C---:B------:R-:W-:Y:S02]  /*8e90*/  FFMA R9, R101.reuse, R49, R4 ;  /* 0x0000003165097223 */ /* 0x040fe40000000004 */
[----:B------:R-:W-:Y:S01]  /*8ea0*/  LDS.128 R220, [R2.X4+UR4+0x65d0] ;  /* 0x0065d00402dc7984 */ /* 0x000fe20008004c00 */
[----:B-----5:R-:W-:Y:S01]  /*8eb0*/  FFMA R100, R100, R24, R95 ;  /* 0x0000001864647223 */ /* 0x020fe2000000005f */
[C---:B------:R-:W-:Y:S02]  /*8ec0*/  FFMA R29, R101.reuse, R105, R92 ;  /* 0x00000069651d7223 */ /* 0x040fe4000000005c */
[----:B------:R-:W2:Y:S01]  /*8ed0*/  LDS.128 R4, [R2.X4+UR4+0x650] ;  /* 0x0006500402047984 */ /* 0x000ea20008004c00 */
[C---:B------:R-:W-:Y:S01]  /*8ee0*/  FFMA R28, R102.reuse, R50, R9 ;  /* 0x00000032661c7223 */ /* 0x040fe20000000009 */
[----:B------:R-:W-:Y:S01]  /*8ef0*/  FFMA R101, R101, R25, R100 ;  /* 0x0000001965657223 */ /* 0x000fe20000000064 */
[C---:B------:R-:W-:Y:S01]  /*8f00*/  FFMA R100, R102.reuse, R22, R11 ;  /* 0x0000001666647223 */ /* 0x040fe2000000000b */
[----:B------:R-:W-:Y:S01]  /*8f10*/  FFMA R8, R102, R106, R29 ;  /* 0x0000006a66087223 */ /* 0x000fe2000000001d */
[----:B------:R-:W-:Y:S01]  /*8f20*/  FFMA R82, R96, R24, R82 ;  /* 0x0000001860527223 */ /* 0x000fe20000000052 */
[----:B------:R-:W-:Y:S01]  /*8f30*/  FFMA R10, R102, R26, R101 ;  /* 0x0000001a660a7223 */ /* 0x000fe20000000065 */
[-C--:B------:R-:W-:Y:S01]  /*8f40*/  FFMA R100, R23, R103.reuse, R100 ;  /* 0x0000006717647223 */ /* 0x080fe20000000064 */
        /* <DEDUP_REMOVED lines=10> */
[----:B------:R-:W3:Y:S01]  /*8ff0*/  LDS.128 R8, [R2.X4+UR4+0x2050] ;  /* 0x0020500402087984 */ /* 0x000ee20008004c00 */
        /* <DEDUP_REMOVED lines=37> */
[-C--:B------:R-:W-:Y:S01]  /*9250*/  FFMA R75, R107, R7.reuse, R4 ;  /* 0x000000076b4b7223 */ /* 0x080fe20000000004 */
[----:B------:R-:W-:Y:S01]  /*9260*/  FFMA R76, R6, R22, R39 ;  /* 0x00000016064c7223 */ /* 0x000fe20000000027 */
[C---:B---3--:R-:W-:Y:S01]  /*9270*/  FFMA R4, R8.reuse, R24, R71 ;  /* 0x0000001808047223 */ /* 0x048fe20000000047 */
        /* <DEDUP_REMOVED lines=18> */
[-C--:B------:R-:W-:Y:S01]  /*93a0*/  FFMA R73, R107, R11.reuse, R8 ;  /* 0x0000000b6b497223 */ /* 0x080fe20000000008 */
[C---:B------:R-:W-:Y:S01]  /*93b0*/  FFMA R8, R28.reuse, R24, R67 ;  /* 0x000000181c087223 */ /* 0x040fe20000000043 */
[----:B------:R-:W-:Y:S01]  /*93c0*/  FFMA R28, R28, R104, R69 ;  /* 0x000000681c1c7223 */ /* 0x000fe20000000045 */
[-C--:B------:R-:W-:Y:S01]  /*93d0*/  FFMA R72, R51, R11.reuse, R72 ;  /* 0x0000000b33487223 */ /* 0x080fe20000000048 */
        /* <DEDUP_REMOVED lines=12> */
[C---:B--2---:R-:W-:Y:S01]  /*94a0*/  FFMA R30, R12.reuse, R24, R65 ;  /* 0x000000180c1e7223 */ /* 0x044fe20000000041 */
[-C--:B------:R-:W-:Y:S01]  /*94b0*/  FFMA R69, R107, R31.reuse, R28 ;  /* 0x0000001f6b457223 */ /* 0x080fe2000000001c */
        /* <DEDUP_REMOVED lines=14> */
[-C--:B------:R-:W-:Y:S01]  /*95a0*/  FFMA R65, R27, R15.reuse, R12 ;  /* 0x0000000f1b417223 */ /* 0x080fe2000000000c */
        /* <DEDUP_REMOVED lines=13> */
[----:B------:R-:W-:Y:S01]  /*9680*/  FFMA R54, R6, R50, R29 ;  /* 0x0000003206367223 */ /* 0x000fe2000000001d */
[----:B-1----:R-:W-:Y:S01]  /*9690*/  FFMA R46, R8, R48, R46 ;  /* 0x00000030082e7223 */ /* 0x002fe2000000002e */
[----:B------:R-:W-:Y:S01]  /*96a0*/  FFMA R4, R6, R106, R5 ;  /* 0x0000006a06047223 */ /* 0x000fe20000000005 */
        /* <DEDUP_REMOVED lines=84> */
[C---:B---3--:R-:W-:Y:S01]  /*9bf0*/  FFMA R18, R8.reuse, R104, R18 ;  /* 0x0000006808127223 */ /* 0x048fe20000000012 */
[C---:B------:R-:W-:Y:S01]  /*9c00*/  FFMA R0, R8.reuse, R48, R0 ;  /* 0x0000003008007223 */ /* 0x040fe20000000000 */
[-C--:B------:R-:W-:Y:S01]  /*9c10*/  FFMA R28, R51, R59.reuse, R28 ;  /* 0x0000003b331c7223 */ /* 0x080fe2000000001c */
        /* <DEDUP_REMOVED lines=12> */
[----:B------:R-:W-:Y:S01]  /*9ce0*/  FFMA R84, R92, R48, R84 ;  /* 0x000000305c547223 */ /* 0x000fe20000000054 */
[C---:B------:R-:W-:Y:S01]  /*9cf0*/  FFMA R57, R10.reuse, R22, R57 ;  /* 0x000000160a397223 */ /* 0x040fe20000000039 */
[----:B------:R-:W-:Y:S01]  /*9d00*/  FFMA R56, R10, R26, R9 ;  /* 0x0000001a0a387223 */ /* 0x000fe20000000009 */
[----:B------:R-:W3:Y:S01]  /*9d10*/  LDS.128 R12, [R80+0x60] ;  /* 0x00006000500c7984 */ /* 0x000ee20000000c00 */
[C---:B------:R-:W-:Y:S01]  /*9d20*/  FFMA R8, R92.reuse, R24, R85 ;  /* 0x000000185c087223 */ /* 0x040fe20000000055 */
[C---:B------:R-:W-:Y:S01]  /*9d30*/  FFMA R9, R92.reuse, R104, R87 ;  /* 0x000000685c097223 */ /* 0x040fe20000000057 */
[----:B------:R-:W-:Y:S01]  /*9d40*/  FFMA R10, R92, R20, R86 ;  /* 0x000000145c0a7223 */ /* 0x000fe20000000056 */
[----:B------:R-:W4:Y:S01]  /*9d50*/  LDS.128 R60, [R80+0x660] ;  /* 0x00066000503c7984 */ /* 0x000f220000000c00 */
[C---:B------:R-:W-:Y:S01]  /*9d60*/  FFMA R92, R93.reuse, R49, R84 ;  /* 0x000000315d5c7223 */ /* 0x040fe20000000054 */
[C---:B------:R-:W-:Y:S01]  /*9d70*/  FFMA R8, R93.reuse, R25, R8 ;  /* 0x000000195d087223 */ /* 0x040fe20000000008 */
[C---:B------:R-:W-:Y:S01]  /*9d80*/  FFMA R9, R93.reuse, R105, R9 ;  /* 0x000000695d097223 */ /* 0x040fe20000000009 */
[----:B------:R-:W5:Y:S01]  /*9d90*/  LDS.128 R16, [R80+0x460] ;  /* 0x0004600050107984 */ /* 0x000f620000000c00 */
[----:B------:R-:W-:Y:S01]  /*9da0*/  FFMA R10, R93, R21, R10 ;  /* 0x000000155d0a7223 */ /* 0x000fe2000000000a */
[C---:B------:R-:W-:Y:S01]  /*9db0*/  FFMA R93, R94.reuse, R26, R8 ;  /* 0x0000001a5e5d7223 */ /* 0x040fe20000000008 */
[C---:B------:R-:W-:Y:S01]  /*9dc0*/  FFMA R92, R94.reuse, R50, R92 ;  /* 0x000000325e5c7223 */ /* 0x040fe2000000005c */
[----:B------:R-:W5:Y:S01]  /*9dd0*/  LDS.128 R84, [R2.X4+UR4+0x260] ;  /* 0x0002600402547984 */ /* 0x000f620008004c00 */
[C---:B------:R-:W-:Y:S01]  /*9de0*/  FFMA R8, R94.reuse, R22, R10 ;  /* 0x000000165e087223 */ /* 0x040fe2000000000a */
[----:B------:R-:W-:Y:S01]  /*9df0*/  FFMA R9, R94, R106, R9 ;  /* 0x0000006a5e097223 */ /* 0x000fe20000000009 */
[-C--:B------:R-:W-:Y:S01]  /*9e00*/  FFMA R92, R51, R95.reuse, R92 ;  /* 0x0000005f335c7223 */ /* 0x080fe2000000005c */
        /* <DEDUP_REMOVED lines=21> */
[-C--:B------:R-:W-:Y:S01]  /*9f60*/  FFMA R106, R23, R7.reuse, R22 ;  /* 0x00000007176a7223 */ /* 0x080fe20000000016 */
[-C--:B------:R-:W-:Y:S01]  /*9f70*/  FFMA R104, R51, R7.reuse, R104 ;  /* 0x0000000733687223 */ /* 0x080fe20000000068 */
[----:B------:R-:W-:Y:S01]  /*9f80*/  FFMA R105, R27, R7, R26 ;  /* 0x000000071b697223 */ /* 0x000fe2000000001a */
[C---:B---3--:R-:W-:Y:S01]  /*9f90*/  FFMA R100, R88.reuse, R12, R100 ;  /* 0x0000000c58647223 */ /* 0x048fe20000000064 */
[----:B------:R-:W-:Y:S01]  /*9fa0*/  FFMA R25, R89, R109, R102 ;  /* 0x0000006d59197223 */ /* 0x000fe20000000066 */
[----:B------:R-:W-:Y:S01]  /*9fb0*/  FFMA R107, R107, R7, R6 ;  /* 0x000000076b6b7223 */ /* 0x000fe20000000006 */
[----:B------:R-:W-:Y:S01]  /*9fc0*/  LDS.128 R112, [R80+0x270] ;  /* 0x0002700050707984 */ /* 0x000fe20000000c00 */
[----:B----4-:R-:W-:Y:S01]  /*9fd0*/  FFMA R4, R88, R60, R101 ;  /* 0x0000003c58047223 */ /* 0x010fe20000000065 */
[C---:B------:R-:W-:Y:S01]  /*9fe0*/  FFMA R23, R89.reuse, R13, R100 ;  /* 0x0000000d59177223 */ /* 0x040fe20000000064 */
[----:B------:R-:W-:Y:S01]  /*9ff0*/  FFMA R20, R90, R110, R25 ;  /* 0x0000006e5a147223 */ /* 0x000fe20000000019 */
[----:B------:R-:W-:Y:S01]  /*a000*/  LDS.128 R224, [R2.X4+UR4+0x67d0] ;  /* 0x0067d00402e07984 */ /* 0x000fe20008004c00 */
[----:B-----5:R-:W-:Y:S01]  /*a010*/  FFMA R88, R88, R16, R103 ;  /* 0x0000001058587223 */ /* 0x020fe20000000067 */
[----:B------:R-:W-:-:S02]  /*a020*/  FFMA R21, R89, R61, R4 ;  /* 0x0000003d59157223 */ /* 0x000fc40000000004 */
[----:B------:R-:W2:Y:S01]  /*a030*/  LDS.128 R4, [R2.X4+UR4+0x660] ;  /* 0x0006600402047984 */ /* 0x000ea20008004c00 */
        /* <DEDUP_REMOVED lines=34> */
[C---:B------:R-:W-:Y:S01]  /*a260*/  FFMA R48, R10.reuse, R18, R51 ;  /* 0x000000120a307223 */ /* 0x040fe20000000033 */
[C---:B------:R-:W-:Y:S01]  /*a270*/  FFMA R78, R10.reuse, R62, R49 ;  /* 0x0000003e0a4e7223 */ /* 0x040fe20000000031 */
[----:B------:R-:W-:Y:S01]  /*a280*/  LDS.128 R100, [R2.X4+UR4+0x70] ;  /* 0x0000700402647984 */ /* 0x000fe20008004c00 */
        /* <DEDUP_REMOVED lines=17> */
[----:B------:R-:W-:Y:S01]  /*a3a0*/  FFMA R48, R6, R62, R33 ;  /* 0x0000003e06307223 */ /* 0x000fe20000000021 */
[----:B------:R-:W-:Y:S01]  /*a3b0*/  FFMA R75, R111, R7, R4 ;  /* 0x000000076f4b7223 */ /* 0x000fe20000000004 */
[C---:B---3--:R-:W-:Y:S01]  /*a3c0*/  FFMA R72, R20.reuse, R60, R72 ;  /* 0x0000003c14487223 */ /* 0x048fe20000000048 */
[C---:B------:R-:W-:Y:S01]  /*a3d0*/  FFMA R4, R20.reuse, R16, R71 ;  /* 0x0000001014047223 */ /* 0x040fe20000000047 */
[----:B------:R-:W-:Y:S01]  /*a3e0*/  FFMA R74, R20, R12, R74 ;  /* 0x0000000c144a7223 */ /* 0x000fe2000000004a */
[----:B------:R-:W-:Y:S01]  /*a3f0*/  FFMA R76, R6, R14, R51 ;  /* 0x0000000e064c7223 */ /* 0x000fe20000000033 */
[----:B------:R-:W-:Y:S01]  /*a400*/  FFMA R20, R20, R108, R73 ;  /* 0x0000006c14147223 */ /* 0x000fe20000000049 */
[C---:B------:R-:W-:Y:S01]  /*a410*/  FFMA R49, R21.reuse, R61, R72 ;  /* 0x0000003d15317223 */ /* 0x040fe20000000048 */
[C---:B------:R-:W-:Y:S01]  /*a420*/  FFMA R51, R21.reuse, R17, R4 ;  /* 0x0000001115337223 */ /* 0x040fe20000000004 */
[----:B------:R-:W-:Y:S01]  /*a430*/  FFMA R71, R21, R13, R74 ;  /* 0x0000000d15477223 */ /* 0x000fe2000000004a */
[-C--:B------:R-:W-:Y:S01]  /*a440*/  FFMA R32, R19, R7.reuse, R32 ;  /* 0x0000000713207223 */ /* 0x080fe20000000020 */
[-C--:B------:R-:W-:Y:S01]  /*a450*/  FFMA R33, R63, R7.reuse, R48 ;  /* 0x000000073f217223 */ /* 0x080fe20000000030 */
[----:B------:R-:W-:Y:S01]  /*a460*/  FFMA R76, R15, R7, R76 ;  /* 0x000000070f4c7223 */ /* 0x000fe2000000004c */
        /* <DEDUP_REMOVED lines=29> */
[----:B------:R-:W2:Y:S01]  /*a640*/  LDS.128 R48, [R2.X4+UR4+0x4260] ;  /* 0x0042600402307984 */ /* 0x000ea20008004c00 */
        /* <DEDUP_REMOVED lines=24> */
[----:B------:R-:W-:Y:S01]  /*a7d0*/  FFMA R24, R6, R18, R27 ;  /* 0x0000001206187223 */ /* 0x000fe2000000001b */
[----:B-1----:R-:W-:Y:S01]  /*a7e0*/  FFMA R46, R20, R60, R46 ;  /* 0x0000003c142e7223 */ /* 0x002fe2000000002e */
        /* <DEDUP_REMOVED lines=21> */
[-C--:B------:R-:W-:Y:S01]  /*a940*/  FFMA R47, R111, R23.reuse, R20 ;  /* 0x000000176f2f7223 */ /* 0x080fe20000000014 */
        /* <DEDUP_REMOVED lines=74> */
[----:B------:R-:W2:Y:S01]  /*adf0*/  LDS.128 R20, [R80+0x670] ;  /* 0x0006700050147984 */ /* 0x000ea20000000c00 */
[C---:B------:R-:W-:Y:S01]  /*ae00*/  FFMA R37, R25.reuse, R13, R8 ;  /* 0x0000000d19257223 */ /* 0x040fe20000000008 */
[C---:B------:R-:W-:Y:S01]  /*ae10*/  FFMA R38, R26.reuse, R110, R11 ;  /* 0x0000006e1a267223 */ /* 0x040fe2000000000b */
[----:B------:R-:W-:Y:S01]  /*ae20*/  FFMA R0, R26, R62, R9 ;  /* 0x0000003e1a007223 */ /* 0x000fe20000000009 */
[----:B------:R-:W-:Y:S01]  /*ae30*/  FFMA R25, R25, R17, R56 ;  /* 0x0000001119197223 */ /* 0x000fe20000000038 */
[----:B------:R-:W3:Y:S01]  /*ae40*/  LDS.128 R8, [R80+0x70] ;  /* 0x0000700050087984 */ /* 0x000ee20000000c00 */
[----:B------:R-:W-:Y:S01]  /*ae50*/  FFMA R92, R96, R60, R92 ;  /* 0x0000003c605c7223 */ /* 0x000fe2000000005c */
[C---:B------:R-:W-:Y:S01]  /*ae60*/  FFMA R37, R26.reuse, R14, R37 ;  /* 0x0000000e1a257223 */ /* 0x040fe20000000025 */
[----:B------:R-:W-:Y:S01]  /*ae70*/  FFMA R36, R26, R18, R25 ;  /* 0x000000121a247223 */ /* 0x000fe20000000019 */
[----:B------:R-:W4:Y:S01]  /*ae80*/  LDS.128 R56, [R80+0x470] ;  /* 0x0004700050387984 */ /* 0x000f220000000c00 */
[C---:B------:R-:W-:Y:S01]  /*ae90*/  FFMA R24, R96.reuse, R16, R93 ;  /* 0x0000001060187223 */ /* 0x040fe2000000005d */
        /* <DEDUP_REMOVED lines=13> */
[----:B------:R-:W-:Y:S01]  /*af70*/  FFMA R0, R63, R27, R0 ;  /* 0x0000001b3f007223 */ /* 0x000fe20000000000 */
[----:B------:R-:W-:Y:S01]  /*af80*/  FFMA R98, R15, R99, R24 ;  /* 0x000000630f627223 */ /* 0x000fe20000000018 */
[-C--:B------:R-:W-:Y:S01]  /*af90*/  FFMA R36, R19, R27.reuse, R36 ;  /* 0x0000001b13247223 */ /* 0x080fe20000000024 */
[-C--:B------:R-:W-:Y:S01]  /*afa0*/  FFMA R37, R15, R27.reuse, R37 ;  /* 0x0000001b0f257223 */ /* 0x080fe20000000025 */
[C---:B------:R-:W-:Y:S01]  /*afb0*/  FFMA R38, R111.reuse, R27, R38 ;  /* 0x0000001b6f267223 */ /* 0x040fe20000000026 */
[----:B------:R-:W-:Y:S01]  /*afc0*/  FFMA R99, R111, R99, R25 ;  /* 0x000000636f637223 */ /* 0x000fe20000000019 */
[C---:B-1----:R-:W-:Y:S01]  /*afd0*/  FFMA R106, R4.reuse, R12, R106 ;  /* 0x0000000c046a7223 */ /* 0x042fe2000000006a */
        /* <DEDUP_REMOVED lines=14> */
[-C--:B------:R-:W-:Y:S01]  /*b0c0*/  FFMA R108, R63, R7.reuse, R108 ;  /* 0x000000073f6c7223 */ /* 0x080fe2000000006c */
[-C--:B------:R-:W-:Y:S01]  /*b0d0*/  FFMA R109, R19, R7.reuse, R18 ;  /* 0x00000007136d7223 */ /* 0x080fe20000000012 */
[-C--:B------:R-:W-:Y:S01]  /*b0e0*/  FFMA R110, R15, R7.reuse, R14 ;  /* 0x000000070f6e7223 */ /* 0x080fe2000000000e */
[----:B------:R-:W-:Y:S01]  /*b0f0*/  FFMA R111, R111, R7, R6 ;  /* 0x000000076f6f7223 */ /* 0x000fe20000000006 */
[C---:B---3--:R-:W-:Y:S01]  /*b100*/  FFMA R88, R100.reuse, R8, R88 ;  /* 0x0000000864587223 */ /* 0x048fe20000000058 */
[C---:B------:R-:W-:Y:S01]  /*b110*/  FFMA R13, R101.reuse, R21, R4 ;  /* 0x00000015650d7223 */ /* 0x040fe20000000004 */
[----:B----4-:R-:W-:Y:S01]  /*b120*/  FFMA R100, R100, R56, R91 ;  /* 0x0000003864647223 */ /* 0x010fe2000000005b */
        /* <DEDUP_REMOVED lines=10> */
[C---:B-----5:R-:W-:Y:S01]  /*b1d0*/  FFMA R82, R92.reuse, R56, R82 ;  /* 0x000000385c527223 */ /* 0x060fe20000000052 */
[C---:B------:R-:W-:Y:S01]  /*b1e0*/  FFMA R14, R92.reuse, R20, R83 ;  /* 0x000000145c0e7223 */ /* 0x040fe20000000053 */
[C---:B------:R-:W-:Y:S01]  /*b1f0*/  FFMA R12, R92.reuse, R8, R87 ;  /* 0x000000085c0c7223 */ /* 0x040fe20000000057 */
[-C--:B------:R-:W-:Y:S01]  /*b200*/  FFMA R100, R11, R103.reuse, R100 ;  /* 0x000000670b647223 */ /* 0x080fe20000000064 */
        /* <DEDUP_REMOVED lines=13> */
[C---:B-1----:R-:W-:Y:S01]  /*b2e0*/  FFMA R78, R24.reuse, R20, R78 ;  /* 0x00000014184e7223 */ /* 0x042fe2000000004e */
        /* <DEDUP_REMOVED lines=33> */
[-C--:B------:R-:W-:Y:S01]  /*b500*/  FFMA R75, R115, R7.reuse, R4 ;  /* 0x00000007734b7223 */ /* 0x080fe20000000004 */
[C---:B------:R-:W-:Y:S01]  /*b510*/  FFMA R4, R16.reuse, R56, R71 ;  /* 0x0000003810047223 */ /* 0x040fe20000000047 */
[-C--:B------:R-:W-:Y:S01]  /*b520*/  FFMA R32, R23, R7.reuse, R32 ;  /* 0x0000000717207223 */ /* 0x080fe20000000020 */
[-C--:B------:R-:W-:Y:S01]  /*b530*/  FFMA R33, R59, R7.reuse, R60 ;  /* 0x000000073b217223 */ /* 0x080fe2000000003c */
        /* <DEDUP_REMOVED lines=28> */
[-C--:B------:R-:W-:Y:S01]  /*b700*/  FFMA R67, R23, R15.reuse, R60 ;  /* 0x0000000f17437223 */ /* 0x080fe2000000003c */
[C---:B--2---:R-:W-:Y:S01]  /*b710*/  FFMA R14, R24.reuse, R56, R65 ;  /* 0x00000038180e7223 */ /* 0x044fe20000000041 */
[----:B------:R-:W-:Y:S01]  /*b720*/  FFMA R69, R115, R15, R12 ;  /* 0x0000000f73457223 */ /* 0x000fe2000000000c */
[C---:B------:R-:W-:Y:S01]  /*b730*/  FFMA R66, R24.reuse, R20, R66 ;  /* 0x0000001418427223 */ /* 0x040fe20000000042 */
        /* <DEDUP_REMOVED lines=49> */
[-C--:B------:R-:W-:Y:S01]  /*ba50*/  FFMA R47, R115, R19.reuse, R16 ;  /* 0x00000013732f7223 */ /* 0x080fe20000000010 */
[C---:B------:R-:W-:Y:S01]  /*ba60*/  FFMA R16, R12.reuse, R8, R51 ;  /* 0x000000080c107223 */ /* 0x040fe20000000033 */
        /* <DEDUP_REMOVED lines=14> */
[C---:B---3--:R-:W-:Y:S01]  /*bb50*/  FFMA R12, R24.reuse, R20, R41 ;  /* 0x00000014180c7223 */ /* 0x048fe20000000029 */
[C---:B------:R-:W-:Y:S01]  /*bb60*/  FFMA R42, R24.reuse, R56, R42 ;  /* 0x00000038182a7223 */ /* 0x040fe2000000002a */
        /* <DEDUP_REMOVED lines=34> */
[-C--:B------:R-:W-:Y:S01]  /*bd90*/  FFMA R35, R11, R7.reuse, R6 ;  /* 0x000000070b237223 */ /* 0x080fe20000000006 */
        /* <DEDUP_REMOVED lines=11> */
[----:B------:R-:W-:Y:S01]  /*be50*/  FFMA R30, R18, R114, R25 ;  /* 0x00000072121e7223 */ /* 0x000fe20000000019 */
[----:B---3--:R-:W-:Y:S01]  /*be60*/  FFMA R38, R12, R112, R38 ;  /* 0x000000700c267223 */ /* 0x008fe20000000026 */
[----:B------:R-:W-:Y:S01]  /*be70*/  FFMA R18, R18, R10, R17 ;  /* 0x0000000a12127223 */ /* 0x000fe20000000011 */
[C---:B------:R-:W-:Y:S01]  /*be80*/  FFMA R36, R12.reuse, R56, R36 ;  /* 0x000000380c247223 */ /* 0x040fe20000000024 */
[-C--:B------:R-:W-:Y:S01]  /*be90*/  FFMA R27, R59, R19.reuse, R16 ;  /* 0x000000133b1b7223 */ /* 0x080fe20000000010 */
[-C--:B------:R-:W-:Y:S01]  /*bea0*/  FFMA R28, R23, R19.reuse, R28 ;  /* 0x00000013171c7223 */ /* 0x080fe2000000001c */
[-C--:B------:R-:W-:Y:S01]  /*beb0*/  FFMA R29, R11, R19.reuse, R18 ;  /* 0x000000130b1d7223 */ /* 0x080fe20000000012 */
        /* <DEDUP_REMOVED lines=13> */
[----:B------:R-:W3:Y:S01]  /*bf90*/  LDS.128 R16, [R80+0x80] ;  /* 0x0000800050107984 */ /* 0x000ee20000000c00 */
[C---:B-1----:R-:W-:Y:S01]  /*bfa0*/  FFMA R97, R84.reuse, R56, R97 ;  /* 0x0000003854617223 */ /* 0x042fe20000000061 */
[C---:B------:R-:W-:Y:S01]  /*bfb0*/  FFMA R12, R84.reuse, R20, R96 ;  /* 0x00000014540c7223 */ /* 0x040fe20000000060 */
[C---:B------:R-:W-:Y:S01]  /*bfc0*/  FFMA R13, R84.reuse, R112, R99 ;  /* 0x00000070540d7223 */ /* 0x040fe20000000063 */
[----:B------:R-:W1:Y:S01]  /*bfd0*/  LDS.128 R48, [R80+0x480] ;  /* 0x0004800050307984 */ /* 0x000e620000000c00 */
[----:B------:R-:W-:Y:S01]  /*bfe0*/  FFMA R14, R84, R8, R98 ;  /* 0x00000008540e7223 */ /* 0x000fe20000000062 */
[C---:B------:R-:W-:Y:S01]  /*bff0*/  FFMA R84, R85.reuse, R57, R97 ;  /* 0x0000003955547223 */ /* 0x040fe20000000061 */
[C---:B------:R-:W-:Y:S01]  /*c000*/  FFMA R12, R85.reuse, R21, R12 ;  /* 0x00000015550c7223 */ /* 0x040fe2000000000c */
[----:B------:R-:W4:Y:S01]  /*c010*/  LDS.128 R88, [R80+0x280] ;  /* 0x0002800050587984 */ /* 0x000f220000000c00 */
[C---:B------:R-:W-:Y:S01]  /*c020*/  FFMA R13, R85.reuse, R113, R13 ;  /* 0x00000071550d7223 */ /* 0x040fe2000000000d */
[----:B------:R-:W-:Y:S01]  /*c030*/  FFMA R14, R85, R9, R14 ;  /* 0x00000009550e7223 */ /* 0x000fe2000000000e */
[C---:B------:R-:W-:Y:S01]  /*c040*/  FFMA R85, R86.reuse, R22, R12 ;  /* 0x0000001656557223 */ /* 0x040fe2000000000c */
[----:B------:R-:W5:Y:S01]  /*c050*/  LDS.128 R36, [R80+0x680] ;  /* 0x0006800050247984 */ /* 0x000f620000000c00 */
[C---:B------:R-:W-:Y:S01]  /*c060*/  FFMA R84, R86.reuse, R58, R84 ;  /* 0x0000003a56547223 */ /* 0x040fe20000000054 */
[C---:B------:R-:W-:Y:S01]  /*c070*/  FFMA R12, R86.reuse, R10, R14 ;  /* 0x0000000a560c7223 */ /* 0x040fe2000000000e */
[----:B------:R-:W-:Y:S01]  /*c080*/  FFMA R13, R86, R114, R13 ;  /* 0x00000072560d7223 */ /* 0x000fe2000000000d */
[----:B------:R-:W5:Y:S01]  /*c090*/  LDS.128 R96, [R2.X4+UR4+0x280] ;  /* 0x0002800402607984 */ /* 0x000f620008004c00 */
[-C--:B------:R-:W-:Y:S01]  /*c0a0*/  FFMA R84, R59, R87.reuse, R84 ;  /* 0x000000573b547223 */ /* 0x080fe20000000054 */
[-C--:B------:R-:W-:Y:S01]  /*c0b0*/  FFMA R85, R23, R87.reuse, R85 ;  /* 0x0000005717557223 */ /* 0x080fe20000000055 */
[C---:B--2---:R-:W-:Y:S01]  /*c0c0*/  FFMA R110, R4.reuse, R8, R110 ;  /* 0x00000008046e7223 */ /* 0x044fe2000000006e */
[C---:B------:R-:W-:Y:S01]  /*c0d0*/  FFMA R109, R4.reuse, R56, R109 ;  /* 0x00000038046d7223 */ /* 0x040fe2000000006d */
[C---:B------:R-:W-:Y:S01]  /*c0e0*/  FFMA R108, R4.reuse, R20, R108 ;  /* 0x00000014046c7223 */ /* 0x040fe2000000006c */
[----:B------:R-:W-:Y:S01]  /*c0f0*/  FFMA R86, R11, R87, R12 ;  /* 0x000000570b567223 */ /* 0x000fe2000000000c */
[----:B------:R-:W-:Y:S01]  /*c100*/  FFMA R4, R4, R112, R111 ;  /* 0x0000007004047223 */ /* 0x000fe2000000006f */
[-C--:B------:R-:W-:Y:S01]  /*c110*/  FFMA R24, R23, R15.reuse, R24 ;  /* 0x0000000f17187223 */ /* 0x080fe20000000018 */
[-C--:B------:R-:W-:Y:S01]  /*c120*/  FFMA R25, R11, R15.reuse, R25 ;  /* 0x0000000f0b197223 */ /* 0x080fe20000000019 */
        /* <DEDUP_REMOVED lines=16> */
[----:B------:R-:W-:Y:S01]  /*c230*/  LDS.128 R108, [R2.X4+UR4+0x90] ;  /* 0x00009004026c7984 */ /* 0x000fe20008004c00 */
[----:B-1----:R-:W-:-:S02]  /*c240*/  FFMA R6, R104, R48, R103 ;  /* 0x0000003068067223 */ /* 0x002fc40000000067 */
[C---:B------:R-:W-:Y:S01]  /*c250*/  FFMA R11, R105.reuse, R17, R100 ;  /* 0x00000011690b7223 */ /* 0x040fe20000000064 */
[----:B------:R-:W-:Y:S01]  /*c260*/  LDS.128 R176, [R2.X4+UR4+0x7d0] ;  /* 0x0007d00402b07984 */ /* 0x000fe20008004c00 */
[C---:B----4-:R-:W-:Y:S01]  /*c270*/  FFMA R4, R104.reuse, R88, R101 ;  /* 0x0000005868047223 */ /* 0x050fe20000000065 */
[C---:B------:R-:W-:Y:S02]  /*c280*/  FFMA R9, R105.reuse, R49, R6 ;  /* 0x0000003169097223 */ /* 0x040fe40000000006 */
[----:B------:R-:W-:Y:S01]  /*c290*/  LDS.128 R180, [R2.X4+UR4+0x21d0] ;  /* 0x0021d00402b47984 */ /* 0x000fe20008004c00 */
[----:B-----5:R-:W-:Y:S01]  /*c2a0*/  FFMA R102, R104, R36, R102 ;  /* 0x0000002468667223 */ /* 0x020fe20000000066 */
[C---:B------:R-:W-:Y:S01]  /*c2b0*/  FFMA R21, R105.reuse, R89, R4 ;  /* 0x0000005969157223 */ /* 0x040fe20000000004 */
[C---:B------:R-:W-:Y:S01]  /*c2c0*/  FFMA R104, R106.reuse, R18, R11 ;  /* 0x000000126a687223 */ /* 0x040fe2000000000b */
[----:B------:R-:W1:Y:S01]  /*c2d0*/  LDS.128 R4, [R2.X4+UR4+0x680] ;  /* 0x0006800402047984 */ /* 0x000e620008004c00 */
[----:B------:R-:W-:Y:S01]  /*c2e0*/  FFMA R105, R105, R37, R102 ;  /* 0x0000002569697223 */ /* 0x000fe20000000066 */
[C---:B------:R-:W-:Y:S01]  /*c2f0*/  FFMA R20, R106.reuse, R50, R9 ;  /* 0x000000326a147223 */ /* 0x040fe20000000009 */
[C---:B------:R-:W-:Y:S01]  /*c300*/  FFMA R8, R106.reuse, R90, R21 ;  /* 0x0000005a6a087223 */ /* 0x040fe20000000015 */
[-C--:B------:R-:W-:Y:S01]  /*c310*/  FFMA R104, R19, R107.reuse, R104 ;  /* 0x0000006b13687223 */ /* 0x080fe20000000068 */
[----:B------:R-:W-:Y:S01]  /*c320*/  FFMA R10, R106, R38, R105 ;  /* 0x000000266a0a7223 */ /* 0x000fe20000000069 */
[-C--:B------:R-:W-:Y:S01]  /*c330*/  FFMA R105, R51, R107.reuse, R20 ;  /* 0x0000006b33697223 */ /* 0x080fe20000000014 */
[-C--:B------:R-:W-:Y:S01]  /*c340*/  FFMA R106, R91, R107.reuse, R8 ;  /* 0x0000006b5b6a7223 */ /* 0x080fe20000000008 */
        /* <DEDUP_REMOVED lines=29> */
[----:B------:R-:W-:Y:S01]  /*c520*/  LDS.128 R100, [R80+0x290] ;  /* 0x0002900050647984 */ /* 0x000fe20000000c00 */
[C---:B------:R-:W-:Y:S01]  /*c530*/  FFMA R12, R14.reuse, R90, R13 ;  /* 0x0000005a0e0c7223 */ /* 0x040fe2000000000d */
[----:B------:R-:W-:Y:S01]  /*c540*/  FFMA R14, R14, R18, R77 ;  /* 0x000000120e0e7223 */ /* 0x000fe2000000004d */
        /* <DEDUP_REMOVED lines=17> */
[C---:B---3--:R-:W-:Y:S01]  /*c660*/  FFMA R72, R8.reuse, R48, R72 ;  /* 0x0000003008487223 */ /* 0x048fe20000000048 */
        /* <DEDUP_REMOVED lines=39> */
[----:B------:R-:W1:Y:S01]  /*c8e0*/  LDS.128 R56, [R2.X4+UR4+0x4280] ;  /* 0x0042800402387984 */ /* 0x000e620008004c00 */
        /* <DEDUP_REMOVED lines=13> */
[-C--:B------:R-:W-:Y:S01]  /*c9c0*/  FFMA R63, R91, R15.reuse, R12 ;  /* 0x0000000f5b3f7223 */ /* 0x080fe2000000000c */
[C---:B------:R-:W-:Y:S01]  /*c9d0*/  FFMA R12, R4.reuse, R36, R53 ;  /* 0x00000024040c7223 */ /* 0x040fe20000000035 */
[----:B------:R-:W-:Y:S01]  /*c9e0*/  FFMA R4, R4, R88, R55 ;  /* 0x0000005804047223 */ /* 0x000fe20000000037 */
[-C--:B------:R-:W-:Y:S01]  /*c9f0*/  FFMA R61, R39, R15.reuse, R20 ;  /* 0x0000000f273d7223 */ /* 0x080fe20000000014 */
        /* <DEDUP_REMOVED lines=40> */
[-C--:B------:R-:W-:Y:S01]  /*cc80*/  FFMA R46, R51, R11.reuse, R46 ;  /* 0x0000000b332e7223 */ /* 0x080fe2000000002e */
[----:B------:R-:W-:Y:S01]  /*cc90*/  FFMA R52, R19, R11, R52 ;  /* 0x0000000b13347223 */ /* 0x000fe20000000034 */
[----:B------:R-:W-:Y:S01]  /*cca0*/  FFMA R12, R58, R18, R65 ;  /* 0x000000123a0c7223 */ /* 0x000fe20000000041 */
[----:B------:R-:W1:Y:S01]  /*ccb0*/  LDS.128 R8, [R2.X4+UR4+0x6080] ;  /* 0x0060800402087984 */ /* 0x000e620008004c00 */
        /* <DEDUP_REMOVED lines=15> */
[----:B------:R-:W4:Y:S01]  /*cdb0*/  LDS.128 R92, [R2.X4+UR4+0x6480] ;  /* 0x00648004025c7984 */ /* 0x000f220008004c00 */
[C---:B------:R-:W-:Y:S01]  /*cdc0*/  FFMA R64, R22.reuse, R90, R21 ;  /* 0x0000005a16407223 */ /* 0x040fe20000000015 */
[----:B------:R-:W-:Y:S01]  /*cdd0*/  FFMA R22, R22, R18, R65 ;  /* 0x0000001216167223 */ /* 0x000fe20000000041 */
[-C--:B------:R-:W-:Y:S01]  /*cde0*/  FFMA R43, R51, R23.reuse, R20 ;  /* 0x00000017332b7223 */ /* 0x080fe20000000014 */
[----:B------:R-:W-:Y:S01]  /*cdf0*/  FFMA R44, R39, R23, R44 ;  /* 0x00000017272c7223 */ /* 0x000fe2000000002c */
[C---:B--2---:R-:W-:Y:S01]  /*ce00*/  FFMA R40, R4.reuse, R88, R40 ;  /* 0x0000005804287223 */ /* 0x044fe20000000028 */
        /* <DEDUP_REMOVED lines=32> */
[----:B------:R-:W1:Y:S01]  /*d010*/  LDS.128 R4, [R2.X4+UR4+0x6680] ;  /* 0x0066800402047984 */ /* 0x000e620008004c00 */
        /* <DEDUP_REMOVED lines=12> */
[----:B------:R-:W2:Y:S01]  /*d0e0*/  LDS.128 R8, [R80+0x90] ;  /* 0x0000900050087984 */ /* 0x000ea20000000c00 */
[----:B----4-:R-:W-:Y:S01]  /*d0f0*/  FFMA R84, R92, R48, R84 ;  /* 0x000000305c547223 */ /* 0x010fe20000000054 */
        /* <DEDUP_REMOVED lines=10> */
[----:B------:R-:W5:Y:S01]  /*d1a0*/  LDS.128 R84, [R2.X4+UR4+0x290] ;  /* 0x0002900402547984 */ /* 0x000f620008004c00 */
        /* <DEDUP_REMOVED lines=13> */
[----:B------:R-:W-:Y:S01]  /*d280*/  LDS.128 R184, [R2.X4+UR4+0x23d0] ;  /* 0x0023d00402b87984 */ /* 0x000fe20008004c00 */
        /* <DEDUP_REMOVED lines=14> */
[----:B------:R-:W-:Y:S01]  /*d370*/  FFMA R90, R19, R7, R18 ;  /* 0x00000007135a7223 */ /* 0x000fe20000000012 */
[----:B------:R-:W-:Y:S01]  /*d380*/  FFMA R37, R109, R101, R106 ;  /* 0x000000656d257223 */ /* 0x000fe2000000006a */
[----:B------:R-:W-:Y:S01]  /*d390*/  FFMA R88, R51, R7, R88 ;  /* 0x0000000733587223 */ /* 0x000fe20000000058 */
[C---:B---3--:R-:W-:Y:S01]  /*d3a0*/  FFMA R4, R108.reuse, R28, R105 ;  /* 0x0000001c6c047223 */ /* 0x048fe20000000069 */
[----:B------:R-:W-:Y:S01]  /*d3b0*/  FFMA R19, R109, R9, R104 ;  /* 0x000000096d137223 */ /* 0x000fe20000000068 */
[-C--:B------:R-:W-:Y:S01]  /*d3c0*/  FFMA R89, R39, R7.reuse, R38 ;  /* 0x0000000727597223 */ /* 0x080fe20000000026 */
[----:B------:R-:W-:Y:S01]  /*d3d0*/  FFMA R91, R91, R7, R6 ;  /* 0x000000075b5b7223 */ /* 0x000fe20000000006 */
[----:B----4-:R-:W-:Y:S01]  /*d3e0*/  FFMA R108, R108, R24, R107 ;  /* 0x000000186c6c7223 */ /* 0x010fe2000000006b */
[C---:B------:R-:W-:Y:S01]  /*d3f0*/  FFMA R17, R109.reuse, R29, R4 ;  /* 0x0000001d6d117223 */ /* 0x040fe20000000004 */
[C---:B------:R-:W-:Y:S01]  /*d400*/  FFMA R16, R110.reuse, R102, R37 ;  /* 0x000000666e107223 */ /* 0x040fe20000000025 */
[----:B------:R-:W2:Y:S01]  /*d410*/  LDS.128 R4, [R2.X4+UR4+0x690] ;  /* 0x0006900402047984 */ /* 0x000ea20008004c00 */
[----:B------:R-:W-:Y:S01]  /*d420*/  FFMA R109, R109, R25, R108 ;  /* 0x000000196d6d7223 */ /* 0x000fe2000000006c */
[C---:B------:R-:W-:Y:S01]  /*d430*/  FFMA R108, R110.reuse, R10, R19 ;  /* 0x0000000a6e6c7223 */ /* 0x040fe20000000013 */
[----:B------:R-:W-:Y:S01]  /*d440*/  FFMA R36, R110, R30, R17 ;  /* 0x0000001e6e247223 */ /* 0x000fe20000000011 */
[----:B-----5:R-:W-:Y:S01]  /*d450*/  FFMA R82, R84, R24, R82 ;  /* 0x0000001854527223 */ /* 0x020fe20000000052 */
        /* <DEDUP_REMOVED lines=69> */
[C---:B-1----:R-:W-:Y:S01]  /*d8b0*/  FFMA R68, R36.reuse, R28, R68 ;  /* 0x0000001c24447223 */ /* 0x042fe20000000044 */
        /* <DEDUP_REMOVED lines=19> */
[-C--:B------:R-:W-:Y:S01]  /*d9f0*/  FFMA R71, R103, R39.reuse, R36 ;  /* 0x0000002767477223 */ /* 0x080fe20000000024 */
[C---:B------:R-:W-:Y:S01]  /*da00*/  FFMA R36, R12.reuse, R24, R61 ;  /* 0x000000180c247223 */ /* 0x040fe2000000003d */
[----:B------:R-:W-:Y:S01]  /*da10*/  FFMA R12, R12, R100, R63 ;  /* 0x000000640c0c7223 */ /* 0x000fe2000000003f */
[----:B------:R-:W2:Y:S01]  /*da20*/  LDS.128 R48, [R2.X4+UR4+0x4290] ;  /* 0x0042900402307984 */ /* 0x000ea20008004c00 */
        /* <DEDUP_REMOVED lines=23> */
[----:B------:R-:W3:Y:S01]  /*dba0*/  LDS.128 R12, [R2.X4+UR4+0x4490] ;  /* 0x00449004020c7984 */ /* 0x000ee20008004c00 */
[C---:B------:R-:W-:Y:S01]  /*dbb0*/  FFMA R4, R6.reuse, R102, R5 ;  /* 0x0000006606047223 */ /* 0x040fe20000000005 */
[----:B------:R-:W-:Y:S01]  /*dbc0*/  FFMA R54, R6, R30, R37 ;  /* 0x0000001e06367223 */ /* 0x000fe20000000025 */
[C---:B-1----:R-:W-:Y:S01]  /*dbd0*/  FFMA R46, R16.reuse, R28, R46 ;  /* 0x0000001c102e7223 */ /* 0x042fe2000000002e */
        /* <DEDUP_REMOVED lines=13> */
[----:B------:R-:W1:Y:S01]  /*dcb0*/  LDS.128 R4, [R2.X4+UR4+0x4690] ;  /* 0x0046900402047984 */ /* 0x000e620008004c00 */
        /* <DEDUP_REMOVED lines=37> */
[-C--:B------:R-:W-:Y:S01]  /*df10*/  FFMA R39, R27, R15.reuse, R16 ;  /* 0x0000000f1b277223 */ /* 0x080fe20000000010 */
[-C--:B------:R-:W-:Y:S01]  /*df20*/  FFMA R38, R31, R15.reuse, R38 ;  /* 0x0000000f1f267223 */ /* 0x080fe20000000026 */
[----:B------:R-:W-:Y:S01]  /*df30*/  FFMA R43, R103, R15, R12 ;  /* 0x0000000f672b7223 */ /* 0x000fe2000000000c */
[C---:B-1----:R-:W-:Y:S01]  /*df40*/  FFMA R12, R4.reuse, R100, R97 ;  /* 0x00000064040c7223 */ /* 0x042fe20000000061 */
[C---:B------:R-:W-:Y:S01]  /*df50*/  FFMA R34, R4.reuse, R28, R34 ;  /* 0x0000001c04227223 */ /* 0x040fe20000000022 */
[C---:B------:R-:W-:Y:S01]  /*df60*/  FFMA R14, R4.reuse, R24, R35 ;  /* 0x00000018040e7223 */ /* 0x040fe20000000023 */
[----:B------:R-:W-:Y:S01]  /*df70*/  FFMA R96, R4, R8, R96 ;  /* 0x0000000804607223 */ /* 0x000fe20000000060 */
[----:B------:R-:W-:Y:S01]  /*df80*/  FFMA R17, R5, R101, R12 ;  /* 0x0000006505117223 */ /* 0x000fe2000000000c */
        /* <DEDUP_REMOVED lines=24> */
[-C--:B------:R-:W-:Y:S01]  /*e110*/  FFMA R40, R31, R59.reuse, R40 ;  /* 0x0000003b1f287223 */ /* 0x080fe20000000028 */
[----:B------:R-:W-:Y:S01]  /*e120*/  FFMA R42, R58, R10, R57 ;  /* 0x0000000a3a2a7223 */ /* 0x000fe20000000039 */
[-C--:B------:R-:W-:Y:S01]  /*e130*/  FFMA R41, R27, R59.reuse, R14 ;  /* 0x0000003b1b297223 */ /* 0x080fe2000000000e */
[----:B------:R-:W-:Y:S01]  /*e140*/  LDS.128 R96, [R2.X4+UR4+0xa0] ;  /* 0x0000a00402607984 */ /* 0x000fe20008004c00 */
[C---:B---3--:R-:W-:Y:S01]  /*e150*/  FFMA R22, R64.reuse, R100, R22 ;  /* 0x0000006440167223 */ /* 0x048fe20000000016 */
        /* <DEDUP_REMOVED lines=9> */
[----:B------:R-:W2:Y:S01]  /*e1f0*/  LDS.128 R112, [R80+0xa0] ;  /* 0x0000a00050707984 */ /* 0x000ea20000000c00 */
[C---:B------:R-:W-:Y:S01]  /*e200*/  FFMA R58, R66.reuse, R102, R15 ;  /* 0x00000066423a7223 */ /* 0x040fe2000000000f */
[----:B------:R-:W-:Y:S01]  /*e210*/  FFMA R0, R66, R30, R13 ;  /* 0x0000001e42007223 */ /* 0x000fe2000000000d */
[----:B------:R-:W-:Y:S01]  /*e220*/  FFMA R92, R104, R28, R92 ;  /* 0x0000001c685c7223 */ /* 0x000fe2000000005c */
[----:B------:R-:W3:Y:S01]  /*e230*/  LDS.128 R20, [R80+0x4a0] ;  /* 0x0004a00050147984 */ /* 0x000ee20000000c00 */
[C---:B------:R-:W-:Y:S01]  /*e240*/  FFMA R57, R66.reuse, R10, R57 ;  /* 0x0000000a42397223 */ /* 0x040fe20000000039 */
[----:B------:R-:W-:Y:S01]  /*e250*/  FFMA R56, R66, R26, R65 ;  /* 0x0000001a42387223 */ /* 0x000fe20000000041 */
        /* <DEDUP_REMOVED lines=31> */
[----:B------:R-:W-:Y:S01]  /*e450*/  FFMA R107, R103, R107, R65 ;  /* 0x0000006b676b7223 */ /* 0x000fe20000000041 */
[-C--:B------:R-:W-:Y:S01]  /*e460*/  FFMA R100, R31, R7.reuse, R100 ;  /* 0x000000071f647223 */ /* 0x080fe20000000064 */
[C---:B--2---:R-:W-:Y:S01]  /*e470*/  FFMA R108, R96.reuse, R112, R108 ;  /* 0x00000070606c7223 */ /* 0x044fe2000000006c */
[-C--:B------:R-:W-:Y:S01]  /*e480*/  FFMA R101, R27, R7.reuse, R26 ;  /* 0x000000071b657223 */ /* 0x080fe2000000001a */
[-C--:B------:R-:W-:Y:S01]  /*e490*/  FFMA R102, R11, R7.reuse, R10 ;  /* 0x000000070b667223 */ /* 0x080fe2000000000a */
[----:B------:R-:W-:Y:S01]  /*e4a0*/  FFMA R103, R103, R7, R6 ;  /* 0x0000000767677223 */ /* 0x000fe20000000006 */
[C---:B---3--:R-:W-:Y:S01]  /*e4b0*/  FFMA R4, R96.reuse, R20, R109 ;  /* 0x0000001460047223 */ /* 0x048fe2000000006d */
[----:B------:R-:W-:Y:S01]  /*e4c0*/  FFMA R25, R97, R113, R108 ;  /* 0x0000007161197223 */ /* 0x000fe2000000006c */
[-C--:B------:R-:W-:Y:S01]  /*e4d0*/  FFMA R57, R11, R67.reuse, R57 ;  /* 0x000000430b397223 */ /* 0x080fe20000000039 */
[----:B------:R-:W-:Y:S01]  /*e4e0*/  FFMA R56, R27, R67, R56 ;  /* 0x000000431b387223 */ /* 0x000fe20000000038 */
[----:B----4-:R-:W-:Y:S01]  /*e4f0*/  FFMA R110, R96, R12, R110 ;  /* 0x0000000c606e7223 */ /* 0x010fe2000000006e */
[C---:B------:R-:W-:Y:S01]  /*e500*/  FFMA R9, R97.reuse, R21, R4 ;  /* 0x0000001561097223 */ /* 0x040fe20000000004 */
[----:B------:R-:W-:Y:S01]  /*e510*/  FFMA R8, R98, R114, R25 ;  /* 0x0000007262087223 */ /* 0x000fe20000000019 */
[----:B------:R-:W2:Y:S01]  /*e520*/  LDS.128 R4, [R2.X4+UR4+0x6a0] ;  /* 0x0006a00402047984 */ /* 0x000ea20008004c00 */
        /* <DEDUP_REMOVED lines=18> */
[C---:B------:R-:W-:Y:S01]  /*e650*/  FFMA R99, R19.reuse, R99, R10 ;  /* 0x0000006313637223 */ /* 0x040fe2000000000a */
[C---:B------:R-:W-:Y:S01]  /*e660*/  FFMA R92, R94.reuse, R18, R27 ;  /* 0x000000125e5c7223 */ /* 0x040fe2000000001b */
[----:B------:R-:W3:Y:S01]  /*e670*/  LDS.128 R8, [R2.X4+UR4+0x20a0] ;  /* 0x0020a00402087984 */ /* 0x000ee20008004c00 */
        /* <DEDUP_REMOVED lines=51> */
[----:B------:R-:W3:Y:S01]  /*e9b0*/  LDS.128 R4, [R2.X4+UR4+0x26a0] ;  /* 0x0026a00402047984 */ /* 0x000ee20008004c00 */
[C---:B------:R-:W-:Y:S01]  /*e9c0*/  FFMA R78, R10.reuse, R22, R65 ;  /* 0x000000160a4e7223 */ /* 0x040fe20000000041 */
[C---:B------:R-:W-:Y:S01]  /*e9d0*/  FFMA R8, R10.reuse, R114, R9 ;  /* 0x000000720a087223 */ /* 0x040fe20000000009 */
[----:B------:R-:W-:Y:S01]  /*e9e0*/  FFMA R10, R10, R14, R73 ;  /* 0x0000000e0a0a7223 */ /* 0x000fe20000000049 */
[C---:B-1----:R-:W-:Y:S01]  /*e9f0*/  FFMA R70, R24.reuse, R20, R70 ;  /* 0x0000001418467223 */ /* 0x042fe20000000046 */
[C---:B------:R-:W-:Y:S01]  /*ea00*/  FFMA R72, R24.reuse, R112, R72 ;  /* 0x0000007018487223 */ /* 0x040fe20000000048 */
[-C--:B------:R-:W-:Y:S01]  /*ea10*/  FFMA R79, R115, R11.reuse, R8 ;  /* 0x0000000b734f7223 */ /* 0x080fe20000000008 */
        /* <DEDUP_REMOVED lines=31> */
[-C--:B------:R-:W-:Y:S01]  /*ec10*/  FFMA R61, R19, R31.reuse, R62 ;  /* 0x0000001f133d7223 */ /* 0x080fe2000000003e */
[-C--:B------:R-:W-:Y:S01]  /*ec20*/  FFMA R62, R23, R31.reuse, R64 ;  /* 0x0000001f173e7223 */ /* 0x080fe20000000040 */
[C---:B---3--:R-:W-:Y:S01]  /*ec30*/  FFMA R54, R4.reuse, R20, R54 ;  /* 0x0000001404367223 */ /* 0x048fe20000000036 */
        /* <DEDUP_REMOVED lines=32> */
[-C--:B------:R-:W-:Y:S01]  /*ee40*/  FFMA R47, R115, R11.reuse, R8 ;  /* 0x0000000b732f7223 */ /* 0x080fe20000000008 */
[C---:B--2---:R-:W-:Y:S01]  /*ee50*/  FFMA R8, R24.reuse, R20, R49 ;  /* 0x0000001418087223 */ /* 0x044fe20000000031 */
[-C--:B------:R-:W-:Y:S01]  /*ee60*/  FFMA R46, R23, R11.reuse, R64 ;  /* 0x0000000b172e7223 */ /* 0x080fe20000000040 */
        /* <DEDUP_REMOVED lines=10> */
[C---:B------:R-:W-:Y:S01]  /*ef10*/  FFMA R24, R26.reuse, R18, R51 ;  /* 0x000000121a187223 */ /* 0x040fe20000000033 */
[C---:B------:R-:W-:Y:S01]  /*ef20*/  FFMA R48, R26.reuse, R14, R65 ;  /* 0x0000000e1a307223 */ /* 0x040fe20000000041 */
[----:B------:R-:W-:Y:S01]  /*ef30*/  LDS.128 R68, [R80+0xb0] ;  /* 0x0000b00050447984 */ /* 0x000fe20000000c00 */
[----:B------:R-:W-:Y:S01]  /*ef40*/  FFMA R50, R26, R114, R25 ;  /* 0x000000721a327223 */ /* 0x000fe20000000019 */
[-C--:B------:R-:W-:Y:S01]  /*ef50*/  FFMA R24, R19, R27.reuse, R24 ;  /* 0x0000001b13187223 */ /* 0x080fe20000000018 */
[-C--:B------:R-:W-:Y:S01]  /*ef60*/  FFMA R25, R23, R27.reuse, R64 ;  /* 0x0000001b17197223 */ /* 0x080fe20000000040 */
[C---:B---3--:R-:W-:Y:S01]  /*ef70*/  FFMA R44, R28.reuse, R112, R44 ;  /* 0x000000701c2c7223 */ /* 0x048fe2000000002c */
[-C--:B------:R-:W-:Y:S01]  /*ef80*/  FFMA R26, R115, R27.reuse, R50 ;  /* 0x0000001b731a7223 */ /* 0x080fe20000000032 */
[----:B------:R-:W-:Y:S01]  /*ef90*/  FFMA R27, R15, R27, R48 ;  /* 0x0000001b0f1b7223 */ /* 0x000fe20000000030 */
        /* <DEDUP_REMOVED lines=29> */
[-C--:B------:R-:W-:Y:S01]  /*f170*/  FFMA R37, R115, R7.reuse, R4 ;  /* 0x0000000773257223 */ /* 0x080fe20000000004 */
[C---:B--2---:R-:W-:Y:S01]  /*f180*/  FFMA R40, R8.reuse, R20, R40 ;  /* 0x0000001408287223 */ /* 0x044fe20000000028 */
[C---:B------:R-:W-:Y:S01]  /*f190*/  FFMA R4, R8.reuse, R16, R41 ;  /* 0x0000001008047223 */ /* 0x040fe20000000029 */
        /* <DEDUP_REMOVED lines=14> */
[-C--:B------:R-:W-:Y:S01]  /*f280*/  FFMA R31, R23, R11.reuse, R8 ;  /* 0x0000000b171f7223 */ /* 0x080fe20000000008 */
[C---:B---3--:R-:W-:Y:S01]  /*f290*/  FFMA R8, R64.reuse, R112, R57 ;  /* 0x0000007040087223 */ /* 0x048fe20000000039 */
[C---:B------:R-:W-:Y:S01]  /*f2a0*/  FFMA R0, R64.reuse, R20, R0 ;  /* 0x0000001440007223 */ /* 0x040fe20000000000 */
        /* <DEDUP_REMOVED lines=10> */
[----:B------:R-:W3:Y:S01]  /*f350*/  LDS.128 R8, [R80+0x2b0] ;  /* 0x0002b00050087984 */ /* 0x000ee20000000c00 */
[----:B------:R-:W-:Y:S01]  /*f360*/  FFMA R65, R65, R17, R56 ;  /* 0x0000001141417223 */ /* 0x000fe20000000038 */
[----:B------:R-:W-:Y:S01]  /*f370*/  FFMA R98, R108, R68, R98 ;  /* 0x000000446c627223 */ /* 0x000fe20000000062 */
[C---:B------:R-:W-:Y:S01]  /*f380*/  FFMA R29, R66.reuse, R14, R29 ;  /* 0x0000000e421d7223 */ /* 0x040fe2000000001d */
[----:B------:R-:W4:Y:S01]  /*f390*/  LDS.128 R84, [R80+0x4b0] ;  /* 0x0004b00050547984 */ /* 0x000f220000000c00 */
[----:B------:R-:W-:Y:S01]  /*f3a0*/  FFMA R28, R66, R18, R65 ;  /* 0x00000012421c7223 */ /* 0x000fe20000000041 */
[-C--:B------:R-:W-:Y:S01]  /*f3b0*/  FFMA R30, R115, R67.reuse, R30 ;  /* 0x00000043731e7223 */ /* 0x080fe2000000001e */
[----:B------:R-:W-:Y:S01]  /*f3c0*/  FFMA R0, R23, R67, R0 ;  /* 0x0000004317007223 */ /* 0x000fe20000000000 */
[----:B------:R-:W5:Y:S01]  /*f3d0*/  LDS.128 R56, [R80+0x6b0] ;  /* 0x0006b00050387984 */ /* 0x000f620000000c00 */
        /* <DEDUP_REMOVED lines=29> */
[----:B------:R-:W-:Y:S01]  /*f5b0*/  FFMA R51, R115, R51, R65 ;  /* 0x0000003373337223 */ /* 0x000fe20000000041 */
[-C--:B------:R-:W-:Y:S01]  /*f5c0*/  FFMA R112, R23, R7.reuse, R112 ;  /* 0x0000000717707223 */ /* 0x080fe20000000070 */
[C---:B---3--:R-:W-:Y:S01]  /*f5d0*/  FFMA R96, R108.reuse, R8, R96 ;  /* 0x000000086c607223 */ /* 0x048fe20000000060 */
[-C--:B------:R-:W-:Y:S01]  /*f5e0*/  FFMA R113, R19, R7.reuse, R18 ;  /* 0x0000000713717223 */ /* 0x080fe20000000012 */
[-C--:B------:R-:W-:Y:S01]  /*f5f0*/  FFMA R114, R15, R7.reuse, R14 ;  /* 0x000000070f727223 */ /* 0x080fe2000000000e */
[----:B------:R-:W-:Y:S01]  /*f600*/  FFMA R115, R115, R7, R6 ;  /* 0x0000000773737223 */ /* 0x000fe20000000006 */
[C---:B----4-:R-:W-:Y:S01]  /*f610*/  FFMA R4, R108.reuse, R84, R97 ;  /* 0x000000546c047223 */ /* 0x050fe20000000061 */
[C---:B------:R-:W-:Y:S01]  /*f620*/  FFMA R7, R109.reuse, R9, R96 ;  /* 0x000000096d077223 */ /* 0x040fe20000000060 */
[C---:B------:R-:W-:Y:S01]  /*f630*/  FFMA R13, R109.reuse, R69, R98 ;  /* 0x000000456d0d7223 */ /* 0x040fe20000000062 */
[----:B------:R-:W-:Y:S01]  /*f640*/  LDS.128 R20, [R2.X4+UR4+0x20b0] ;  /* 0x0020b00402147984 */ /* 0x000fe20008004c00 */
[----:B-----5:R-:W-:Y:S01]  /*f650*/  FFMA R108, R108, R56, R99 ;  /* 0x000000386c6c7223 */ /* 0x020fe20000000063 */
[C---:B------:R-:W-:Y:S01]  /*f660*/  FFMA R5, R109.reuse, R85, R4 ;  /* 0x000000556d057223 */ /* 0x040fe20000000004 */
[C---:B------:R-:W-:Y:S01]  /*f670*/  FFMA R4, R110.reuse, R70, R13 ;  /* 0x000000466e047223 */ /* 0x040fe2000000000d */
[----:B------:R-:W3:Y:S01]  /*f680*/  LDS.128 R96, [R2.X4+UR4+0x6b0] ;  /* 0x0006b00402607984 */ /* 0x000ee20008004c00 */
[----:B------:R-:W-:Y:S01]  /*f690*/  FFMA R109, R109, R57, R108 ;  /* 0x000000396d6d7223 */ /* 0x000fe2000000006c */
[C---:B------:R-:W-:Y:S01]  /*f6a0*/  FFMA R108, R110.reuse, R10, R7 ;  /* 0x0000000a6e6c7223 */ /* 0x040fe20000000007 */
[----:B------:R-:W-:Y:S01]  /*f6b0*/  FFMA R12, R110, R86, R5 ;  /* 0x000000566e0c7223 */ /* 0x000fe20000000005 */
[----:B-1----:R-:W-:Y:S01]  /*f6c0*/  FFMA R92, R104, R56, R92 ;  /* 0x00000038685c7223 */ /* 0x002fe2000000005c */
        /* <DEDUP_REMOVED lines=18> */
[----:B------:R-:W-:Y:S01]  /*f7f0*/  FFMA R28, R19, R67, R28 ;  /* 0x00000043131c7223 */ /* 0x000fe2000000001c */
        /* <DEDUP_REMOVED lines=26> */
[----:B------:R-:W-:Y:S01]  /*f9a0*/  FFMA R29, R15, R67, R29 ;  /* 0x000000430f1d7223 */ /* 0x000fe2000000001d */
[----:B------:R-:W-:Y:S01]  /*f9b0*/  FFMA R97, R97, R69, R82 ;  /* 0x0000004561617223 */ /* 0x000fe20000000052 */
[----:B------:R-:W2:Y:S01]  /*f9c0*/  LDS.128 R12, [R2.X4+UR4+0x24b0] ;  /* 0x0024b004020c7984 */ /* 0x000ea20008004c00 */
        /* <DEDUP_REMOVED lines=19> */
[----:B------:R-:W-:Y:S01]  /*fb00*/  LDS.128 R188, [R2.X4+UR4+0x25d0] ;  /* 0x0025d00402bc7984 */ /* 0x000fe20008004c00 */
        /* <DEDUP_REMOVED lines=19> */
[-C--:B------:R-:W-:Y:S01]  /*fc40*/  FFMA R91, R87, R19.reuse, R16 ;  /* 0x00000013575b7223 */ /* 0x080fe20000000010 */
[----:B------:R-:W-:Y:S01]  /*fc50*/  FFMA R18, R18, R10, R73 ;  /* 0x0000000a12127223 */ /* 0x000fe20000000049 */
        /* <DEDUP_REMOVED lines=13> */
[----:B------:R-:W-:Y:S01]  /*fd30*/  FFMA R82, R14, R58, R63 ;  /* 0x0000003a0e527223 */ /* 0x000fe2000000003f */
[----:B---3--:R-:W-:Y:S01]  /*fd40*/  FFMA R54, R4, R84, R54 ;  /* 0x0000005404367223 */ /* 0x008fe20000000036 */
[C---:B------:R-:W-:Y:S01]  /*fd50*/  FFMA R88, R14.reuse, R70, R13 ;  /* 0x000000460e587223 */ /* 0x040fe2000000000d */
[-C--:B------:R-:W-:Y:S01]  /*fd60*/  FFMA R83, R87, R15.reuse, R12 ;  /* 0x0000000f57537223 */ /* 0x080fe2000000000c */
[----:B------:R-:W-:Y:S01]  /*fd70*/  FFMA R14, R14, R10, R65 ;  /* 0x0000000a0e0e7223 */ /* 0x000fe20000000041 */
        /* <DEDUP_REMOVED lines=13> */
[----:B------:R-:W-:Y:S01]  /*fe50*/  LDS.128 R64, [R2.X4+UR4+0xc0] ;  /* 0x0000c00402407984 */ /* 0x000fe20008004c00 */
[----:B------:R-:W-:Y:S01]  /*fe60*/  FFMA R4, R6, R70, R5 ;  /* 0x0000004606047223 */ /* 0x000fe20000000005 */
[C---:B-1----:R-:W-:Y:S01]  /*fe70*/  FFMA R46, R20.reuse, R84, R46 ;  /* 0x00000054142e7223 */ /* 0x042fe2000000002e */
[----:B------:R-:W-:Y:S01]  /*fe80*/  FFMA R52, R20, R8, R52 ;  /* 0x0000000814347223 */ /* 0x000fe20000000034 */
        /* <DEDUP_REMOVED lines=98> */
[----:B------:R-:W3:Y:S01]  /*104b0*/  LDS.128 R28, [R80+0x2c0] ;  /* 0x0002c000501c7984 */ /* 0x000ee20000000c00 */
[C---:B------:R-:W-:Y:S01]  /*104c0*/  FFMA R53, R18.reuse, R10, R53 ;  /* 0x0000000a12357223 */ /* 0x040fe20000000035 */
[----:B------:R-:W-:Y:S01]  /*104d0*/  FFMA R52, R18, R58, R17 ;  /* 0x0000003a12347223 */ /* 0x000fe20000000011 */
[----:B------:R-:W-:Y:S01]  /*104e0*/  FFMA R0, R87, R19, R0 ;  /* 0x0000001357007223 */ /* 0x000fe20000000000 */
[----:B------:R-:W4:Y:S01]  /*104f0*/  LDS.128 R40, [R80+0x4c0] ;  /* 0x0004c00050287984 */ /* 0x000f220000000c00 */
[C---:B-1----:R-:W-:Y:S01]  /*10500*/  FFMA R48, R36.reuse, R84, R48 ;  /* 0x0000005424307223 */ /* 0x042fe20000000030 */
[C---:B------:R-:W-:Y:S01]  /*10510*/  FFMA R16, R36.reuse, R56, R49 ;  /* 0x0000003824107223 */ /* 0x040fe20000000031 */
[C---:B------:R-:W-:Y:S01]  /*10520*/  FFMA R17, R36.reuse, R68, R51 ;  /* 0x0000004424117223 */ /* 0x040fe20000000033 */
[----:B------:R-:W1:Y:S01]  /*10530*/  LDS.128 R12, [R80+0xc0] ;  /* 0x0000c000500c7984 */ /* 0x000e620000000c00 */
[----:B------:R-:W-:Y:S01]  /*10540*/  FFMA R18, R36, R8, R50 ;  /* 0x0000000824127223 */ /* 0x000fe20000000032 */
[C---:B------:R-:W-:Y:S01]  /*10550*/  FFMA R36, R37.reuse, R85, R48 ;  /* 0x0000005525247223 */ /* 0x040fe20000000030 */
[C---:B------:R-:W-:Y:S01]  /*10560*/  FFMA R16, R37.reuse, R57, R16 ;  /* 0x0000003925107223 */ /* 0x040fe20000000010 */
[----:B------:R-:W5:Y:S01]  /*10570*/  LDS.128 R44, [R80+0x6c0] ;  /* 0x0006c000502c7984 */ /* 0x000f620000000c00 */
[C---:B------:R-:W-:Y:S01]  /*10580*/  FFMA R17, R37.reuse, R69, R17 ;  /* 0x0000004525117223 */ /* 0x040fe20000000011 */
[----:B------:R-:W-:Y:S01]  /*10590*/  FFMA R18, R37, R9, R18 ;  /* 0x0000000925127223 */ /* 0x000fe20000000012 */
[C---:B------:R-:W-:Y:S01]  /*105a0*/  FFMA R37, R38.reuse, R58, R16 ;  /* 0x0000003a26257223 */ /* 0x040fe20000000010 */
[----:B------:R-:W5:Y:S01]  /*105b0*/  LDS.128 R48, [R2.X4+UR4+0x2c0] ;  /* 0x0002c00402307984 */ /* 0x000f620008004c00 */
[C---:B------:R-:W-:Y:S01]  /*105c0*/  FFMA R36, R38.reuse, R86, R36 ;  /* 0x0000005626247223 */ /* 0x040fe20000000024 */
[C---:B------:R-:W-:Y:S01]  /*105d0*/  FFMA R16, R38.reuse, R10, R18 ;  /* 0x0000000a26107223 */ /* 0x040fe20000000012 */
[----:B------:R-:W-:Y:S01]  /*105e0*/  FFMA R17, R38, R70, R17 ;  /* 0x0000004626117223 */ /* 0x000fe20000000011 */
[-C--:B------:R-:W-:Y:S01]  /*105f0*/  FFMA R37, R59, R39.reuse, R37 ;  /* 0x000000273b257223 */ /* 0x080fe20000000025 */
[-C--:B------:R-:W-:Y:S01]  /*10600*/  FFMA R36, R87, R39.reuse, R36 ;  /* 0x0000002757247223 */ /* 0x080fe20000000024 */
[----:B------:R-:W-:Y:S01]  /*10610*/  FFMA R38, R11, R39, R16 ;  /* 0x000000270b267223 */ /* 0x000fe20000000010 */
[-C--:B------:R-:W-:Y:S01]  /*10620*/  FFMA R52, R59, R19.reuse, R52 ;  /* 0x000000133b347223 */ /* 0x080fe20000000034 */
[-C--:B------:R-:W-:Y:S01]  /*10630*/  FFMA R53, R11, R19.reuse, R53 ;  /* 0x000000130b357223 */ /* 0x080fe20000000035 */
[C---:B------:R-:W-:Y:S01]  /*10640*/  FFMA R54, R71.reuse, R19, R54 ;  /* 0x0000001347367223 */ /* 0x040fe20000000036 */
[----:B------:R-:W-:Y:S01]  /*10650*/  FFMA R39, R71, R39, R17 ;  /* 0x0000002747277223 */ /* 0x000fe20000000011 */
[C---:B--2---:R-:W-:Y:S01]  /*10660*/  FFMA R114, R4.reuse, R8, R114 ;  /* 0x0000000804727223 */ /* 0x044fe20000000072 */
        /* <DEDUP_REMOVED lines=13> */
[-C--:B------:R-:W-:Y:S01]  /*10740*/  FFMA R68, R87, R7.reuse, R68 ;  /* 0x0000000757447223 */ /* 0x080fe20000000044 */
[-C--:B------:R-:W-:Y:S01]  /*10750*/  FFMA R69, R59, R7.reuse, R58 ;  /* 0x000000073b457223 */ /* 0x080fe2000000003a */
[-C--:B------:R-:W-:Y:S01]  /*10760*/  FFMA R70, R11, R7.reuse, R10 ;  /* 0x000000070b467223 */ /* 0x080fe2000000000a */
[C---:B----4-:R-:W-:Y:S01]  /*10770*/  FFMA R4, R64.reuse, R40, R109 ;  /* 0x0000002840047223 */ /* 0x050fe2000000006d */
[----:B------:R-:W-:Y:S01]  /*10780*/  FFMA R71, R71, R7, R6 ;  /* 0x0000000747477223 */ /* 0x000fe20000000006 */
[C---:B------:R-:W-:Y:S01]  /*10790*/  FFMA R7, R65.reuse, R29, R108 ;  /* 0x0000001d41077223 */ /* 0x040fe2000000006c */
[----:B------:R-:W3:Y:S01]  /*107a0*/  LDS.128 R8, [R2.X4+UR4+0x6c0] ;  /* 0x0006c00402087984 */ /* 0x000ee20008004c00 */
[-C--:B-1----:R-:W-:Y:S01]  /*107b0*/  FFMA R110, R64, R12.reuse, R110 ;  /* 0x0000000c406e7223 */ /* 0x082fe2000000006e */
[C---:B------:R-:W-:Y:S01]  /*107c0*/  FFMA R5, R65.reuse, R41, R4 ;  /* 0x0000002941057223 */ /* 0x040fe20000000004 */
[----:B------:R-:W-:Y:S01]  /*107d0*/  FFMA R96, R124, R12, R96 ;  /* 0x0000000c7c607223 */ /* 0x000fe20000000060 */
[----:B------:R-:W-:Y:S01]  /*107e0*/  LDS.128 R228, [R2.X4+UR4+0x1e0] ;  /* 0x0001e00402e47984 */ /* 0x000fe20008004c00 */
[----:B-----5:R-:W-:Y:S01]  /*107f0*/  FFMA R64, R64, R44, R111 ;  /* 0x0000002c40407223 */ /* 0x020fe2000000006f */
        /* <DEDUP_REMOVED lines=40> */
[C---:B---3--:R-:W-:Y:S01]  /*10a80*/  FFMA R32, R8.reuse, R44, R32 ;  /* 0x0000002c08207223 */ /* 0x048fe20000000020 */
[-C--:B------:R-:W-:Y:S01]  /*10a90*/  FFMA R59, R47, R19.reuse, R16 ;  /* 0x000000132f3b7223 */ /* 0x080fe20000000010 */
        /* <DEDUP_REMOVED lines=17> */
[C---:B------:R-:W-:Y:S01]  /*10bb0*/  FFMA R8, R124.reuse, R28, R97 ;  /* 0x0000001c7c087223 */ /* 0x040fe20000000061 */
[-C--:B------:R-:W-:Y:S01]  /*10bc0*/  FFMA R57, R31, R11.reuse, R10 ;  /* 0x0000000b1f397223 */ /* 0x080fe2000000000a */
[----:B------:R-:W-:Y:S01]  /*10bd0*/  FFMA R10, R124, R40, R95 ;  /* 0x000000287c0a7223 */ /* 0x000fe2000000005f */
        /* <DEDUP_REMOVED lines=24> */
[----:B------:R-:W-:-:S02]  /*10d60*/  FFMA R4, R6, R46, R91 ;  /* 0x0000002e06047223 */ /* 0x000fc4000000005b */
        /* <DEDUP_REMOVED lines=30> */
[----:B------:R-:W3:Y:S01]  /*10f50*/  LDS.128 R16, [R2.X4+UR4+0x44c0] ;  /* 0x0044c00402107984 */ /* 0x000ee20008004c00 */
[C---:B------:R-:W-:Y:S01]  /*10f60*/  FFMA R78, R110.reuse, R46, R79 ;  /* 0x0000002e6e4e7223 */ /* 0x040fe2000000004f */
[----:B------:R-:W-:Y:S01]  /*10f70*/  FFMA R109, R109, R13, R108 ;  /* 0x0000000d6d6d7223 */ /* 0x000fe2000000006c */
[----:B------:R-:W-:Y:S01]  /*10f80*/  FFMA R112, R110, R42, R77 ;  /* 0x0000002a6e707223 */ /* 0x000fe2000000004d */
[----:B------:R-:W-:Y:S01]  /*10f90*/  LDS.128 R88, [R2.X4+UR4+0x2e0] ;  /* 0x0002e00402587984 */ /* 0x000fe20008004c00 */
        /* <DEDUP_REMOVED lines=12> */
[----:B------:R-:W1:Y:S01]  /*11060*/  LDS.128 R20, [R2.X4+UR4+0x46c0] ;  /* 0x0046c00402147984 */ /* 0x000e620008004c00 */
[-C--:B------:R-:W-:Y:S01]  /*11070*/  FFMA R112, R43, R111.reuse, R112 ;  /* 0x0000006f2b707223 */ /* 0x080fe20000000070 */
[C---:B------:R-:W-:Y:S01]  /*11080*/  FFMA R8, R10.reuse, R14, R9 ;  /* 0x0000000e0a087223 */ /* 0x040fe20000000009 */
[-C--:B------:R-:W-:Y:S01]  /*11090*/  FFMA R114, R15, R111.reuse, R114 ;  /* 0x0000006f0f727223 */ /* 0x080fe20000000072 */
[----:B------:R-:W-:Y:S01]  /*110a0*/  FFMA R111, R31, R111, R110 ;  /* 0x0000006f1f6f7223 */ /* 0x000fe2000000006e */
        /* <DEDUP_REMOVED lines=15> */
[----:B------:R-:W-:Y:S01]  /*111a0*/  FFMA R74, R6, R42, R73 ;  /* 0x0000002a064a7223 */ /* 0x000fe20000000049 */
[----:B------:R-:W2:Y:S01]  /*111b0*/  LDS.128 R8, [R2.X4+UR4+0x60c0] ;  /* 0x0060c00402087984 */ /* 0x000ea20008004c00 */
        /* <DEDUP_REMOVED lines=11> */
[-C--:B------:R-:W-:Y:S01]  /*11270*/  FFMA R103, R43, R7.reuse, R74 ;  /* 0x000000072b677223 */ /* 0x080fe2000000004a */
[C---:B------:R-:W-:Y:S01]  /*11280*/  FFMA R16, R18.reuse, R14, R17 ;  /* 0x0000000e12107223 */ /* 0x040fe20000000011 */
[-C--:B------:R-:W-:Y:S01]  /*11290*/  FFMA R104, R47, R7.reuse, R104 ;  /* 0x000000072f687223 */ /* 0x080fe20000000068 */
[----:B------:R-:W-:Y:S01]  /*112a0*/  FFMA R106, R31, R7, R106 ;  /* 0x000000071f6a7223 */ /* 0x000fe2000000006a */
[C---:B------:R-:W-:Y:S01]  /*112b0*/  FFMA R62, R18.reuse, R46, R61 ;  /* 0x0000002e123e7223 */ /* 0x040fe2000000003d */
[C---:B------:R-:W-:Y:S01]  /*112c0*/  FFMA R100, R18.reuse, R42, R63 ;  /* 0x0000002a12647223 */ /* 0x040fe2000000003f */
[----:B------:R-:W-:Y:S01]  /*112d0*/  FFMA R102, R18, R30, R73 ;  /* 0x0000001e12667223 */ /* 0x000fe20000000049 */
[-C--:B------:R-:W-:Y:S01]  /*112e0*/  FFMA R101, R15, R19.reuse, R16 ;  /* 0x000000130f657223 */ /* 0x080fe20000000010 */
[----:B------:R-:W3:Y:S01]  /*112f0*/  LDS.128 R4, [R2.X4+UR4+0x62c0] ;  /* 0x0062c00402047984 */ /* 0x000ee20008004c00 */
[C---:B-1----:R-:W-:Y:S01]  /*11300*/  FFMA R16, R20.reuse, R44, R35 ;  /* 0x0000002c14107223 */ /* 0x042fe20000000023 */
        /* <DEDUP_REMOVED lines=15> */
[-C--:B------:R-:W-:Y:S01]  /*11400*/  FFMA R83, R47, R23.reuse, R20 ;  /* 0x000000172f537223 */ /* 0x080fe20000000014 */
[-C--:B------:R-:W-:Y:S01]  /*11410*/  FFMA R96, R43, R23.reuse, R96 ;  /* 0x000000172b607223 */ /* 0x080fe20000000060 */
        /* <DEDUP_REMOVED lines=15> */
[----:B------:R-:W2:Y:S01]  /*11510*/  LDS.128 R24, [R2.X4+UR4+0x66c0] ;  /* 0x0066c00402187984 */ /* 0x000ea20008004c00 */
[-C--:B------:R-:W-:Y:S01]  /*11520*/  FFMA R34, R47, R11.reuse, R34 ;  /* 0x0000000b2f227223 */ /* 0x080fe20000000022 */
[-C--:B------:R-:W-:Y:S01]  /*11530*/  FFMA R81, R31, R11.reuse, R10 ;  /* 0x0000000b1f517223 */ /* 0x080fe2000000000a */
[----:B------:R-:W-:Y:S01]  /*11540*/  FFMA R82, R15, R11, R82 ;  /* 0x0000000b0f527223 */ /* 0x000fe20000000052 */
[----:B------:R-:W-:Y:S01]  /*11550*/  LDS.128 R60, [R80+0x2d0] ;  /* 0x0002d000503c7984 */ /* 0x000fe20000000c00 */
        /* <DEDUP_REMOVED lines=13> */
[-C--:B------:R-:W-:Y:S01]  /*11630*/  FFMA R4, R43, R7.reuse, R4 ;  /* 0x000000072b047223 */ /* 0x080fe20000000004 */
[-C--:B------:R-:W-:Y:S01]  /*11640*/  FFMA R0, R47, R7.reuse, R0 ;  /* 0x000000072f007223 */ /* 0x080fe20000000000 */
[C---:B-1----:R-:W-:Y:S01]  /*11650*/  FFMA R37, R16.reuse, R44, R37 ;  /* 0x0000002c10257223 */ /* 0x042fe20000000025 */
[----:B------:R-:W1:Y:S01]  /*11660*/  LDS.128 R52, [R80+0x6d0] ;  /* 0x0006d00050347984 */ /* 0x000e620000000c00 */
[-C--:B------:R-:W-:Y:S01]  /*11670*/  FFMA R5, R31, R7.reuse, R5 ;  /* 0x000000071f057223 */ /* 0x080fe20000000005 */
        /* <DEDUP_REMOVED lines=30> */
[-C--:B------:R-:W-:Y:S01]  /*11860*/  FFMA R16, R47, R19.reuse, R16 ;  /* 0x000000132f107223 */ /* 0x080fe20000000010 */
[----:B------:R-:W2:Y:S01]  /*11870*/  LDS.128 R68, [R80+0x4e0] ;  /* 0x0004e00050447984 */ /* 0x000ea20000000c00 */
[C---:B------:R-:W-:Y:S01]  /*11880*/  FFMA R21, R31.reuse, R19, R21 ;  /* 0x000000131f157223 */ /* 0x040fe20000000015 */
[----:B------:R-:W-:Y:S01]  /*11890*/  FFMA R26, R31, R27, R30 ;  /* 0x0000001b1f1a7223 */ /* 0x000fe2000000001e */
[C---:B---3--:R-:W-:Y:S01]  /*118a0*/  FFMA R64, R8.reuse, R60, R64 ;  /* 0x0000003c08407223 */ /* 0x048fe20000000040 */
[C---:B------:R-:W-:Y:S01]  /*118b0*/  FFMA R20, R43.reuse, R19, R20 ;  /* 0x000000132b147223 */ /* 0x040fe20000000014 */
[----:B------:R-:W-:Y:S01]  /*118c0*/  FFMA R25, R43, R27, R42 ;  /* 0x0000001b2b197223 */ /* 0x000fe2000000002a */
[----:B------:R-:W3:Y:S01]  /*118d0*/  LDS.128 R28, [R2.X4+UR4+0x4d0] ;  /* 0x0004d004021c7984 */ /* 0x000ee20008004c00 */
[----:B-1----:R-:W-:Y:S01]  /*118e0*/  FFMA R6, R8, R52, R67 ;  /* 0x0000003408067223 */ /* 0x002fe20000000043 */
[----:B------:R-:W-:-:S02]  /*118f0*/  FFMA R15, R9, R61, R64 ;  /* 0x0000003d090f7223 */ /* 0x000fc40000000040 */
[----:B------:R-:W1:Y:S01]  /*11900*/  LDS.128 R40, [R80+0x2e0] ;  /* 0x0002e00050287984 */ /* 0x000e620000000c00 */
[----:B----4-:R-:W-:Y:S01]  /*11910*/  FFMA R66, R8, R72, R66 ;  /* 0x0000004808427223 */ /* 0x010fe20000000042 */
[C---:B------:R-:W-:Y:S01]  /*11920*/  FFMA R13, R9.reuse, R53, R6 ;  /* 0x00000035090d7223 */ /* 0x040fe20000000006 */
[----:B------:R-:W-:Y:S01]  /*11930*/  FFMA R24, R10, R62, R15 ;  /* 0x0000003e0a187223 */ /* 0x000fe2000000000f */
[----:B-----5:R-:W-:Y:S01]  /*11940*/  FFMA R8, R8, R76, R65 ;  /* 0x0000004c08087223 */ /* 0x020fe20000000041 */
[----:B------:R-:W-:Y:S01]  /*11950*/  FFMA R17, R9, R73, R66 ;  /* 0x0000004909117223 */ /* 0x000fe20000000042 */
        /* <DEDUP_REMOVED lines=8> */
[-C--:B------:R-:W-:Y:S01]  /*119e0*/  FFMA R46, R55, R11.reuse, R46 ;  /* 0x0000000b372e7223 */ /* 0x080fe2000000002e */
[-C--:B------:R-:W-:Y:S01]  /*119f0*/  FFMA R47, R75, R11.reuse, R6 ;  /* 0x0000000b4b2f7223 */ /* 0x080fe20000000006 */
[----:B------:R-:W-:Y:S01]  /*11a00*/  FFMA R86, R79, R11, R86 ;  /* 0x0000000b4f567223 */ /* 0x000fe20000000056 */
[----:B------:R-:W-:Y:S01]  /*11a10*/  FFMA R44, R38, R74, R9 ;  /* 0x0000004a262c7223 */ /* 0x000fe20000000009 */
[----:B------:R-:W4:Y:S01]  /*11a20*/  LDS.128 R12, [R2.X4+UR4+0x6d0] ;  /* 0x0006d004020c7984 */ /* 0x000f220008004c00 */
[C---:B------:R-:W-:Y:S01]  /*11a30*/  FFMA R6, R36.reuse, R60, R51 ;  /* 0x0000003c24067223 */ /* 0x040fe20000000033 */
[----:B------:R-:W-:Y:S01]  /*11a40*/  FFMA R36, R36, R52, R49 ;  /* 0x0000003424247223 */ /* 0x000fe20000000031 */
[C---:B------:R-:W-:Y:S01]  /*11a50*/  FFMA R45, R37.reuse, R77, R48 ;  /* 0x0000004d252d7223 */ /* 0x040fe20000000030 */
[----:B------:R-:W5:Y:S01]  /*11a60*/  LDS.128 R8, [R2.X4+UR4+0xe0] ;  /* 0x0000e00402087984 */ /* 0x000f620008004c00 */
[C---:B------:R-:W-:Y:S01]  /*11a70*/  FFMA R129, R37.reuse, R61, R6 ;  /* 0x0000003d25817223 */ /* 0x040fe20000000006 */
[----:B------:R-:W-:Y:S01]  /*11a80*/  FFMA R37, R37, R53, R36 ;  /* 0x0000003525257223 */ /* 0x000fe20000000024 */
[C---:B------:R-:W-:Y:S01]  /*11a90*/  FFMA R45, R38.reuse, R78, R45 ;  /* 0x0000004e262d7223 */ /* 0x040fe2000000002d */
[----:B------:R-:W5:Y:S01]  /*11aa0*/  LDS.128 R48, [R80+0x6e0] ;  /* 0x0006e00050307984 */ /* 0x000f620000000c00 */
[C---:B------:R-:W-:Y:S01]  /*11ab0*/  FFMA R129, R38.reuse, R62, R129 ;  /* 0x0000003e26817223 */ /* 0x040fe20000000081 */
[----:B------:R-:W-:Y:S01]  /*11ac0*/  FFMA R6, R38, R54, R37 ;  /* 0x0000003626067223 */ /* 0x000fe20000000025 */
[-C--:B------:R-:W-:Y:S01]  /*11ad0*/  FFMA R45, R79, R39.reuse, R45 ;  /* 0x000000274f2d7223 */ /* 0x080fe2000000002d */
[----:B------:R-:W5:Y:S01]  /*11ae0*/  LDS.128 R64, [R80+0xe0] ;  /* 0x0000e00050407984 */ /* 0x000f620000000c00 */
[-C--:B------:R-:W-:Y:S01]  /*11af0*/  FFMA R44, R75, R39.reuse, R44 ;  /* 0x000000274b2c7223 */ /* 0x080fe2000000002c */
[-C--:B------:R-:W-:Y:S01]  /*11b00*/  FFMA R6, R55, R39.reuse, R6 ;  /* 0x0000002737067223 */ /* 0x080fe20000000006 */
[----:B------:R-:W-:Y:S01]  /*11b10*/  FFMA R129, R63, R39, R129 ;  /* 0x000000273f817223 */ /* 0x000fe20000000081 */
[----:B--2---:R-:W-:Y:S01]  /*11b20*/  FFMA R45, R88, R68, R45 ;  /* 0x00000044582d7223 */ /* 0x004fe2000000002d */
[----:B------:R-:W2:Y:S01]  /*11b30*/  LDS.128 R36, [R2.X4+UR4+0x4e0] ;  /* 0x0004e00402247984 */ /* 0x000ea20008004c00 */
        /* <DEDUP_REMOVED lines=18> */
[----:B------:R-:W-:Y:S01]  /*11c60*/  FFMA R129, R89, R41, R129 ;  /* 0x0000002959817223 */ /* 0x000fe20000000081 */
[----:B------:R-:W-:Y:S01]  /*11c70*/  LDS.128 R28, [R2.X4+UR4+0xf0] ;  /* 0x0000f004021c7984 */ /* 0x000fe20008004c00 */
[C---:B----4-:R-:W-:Y:S01]  /*11c80*/  FFMA R32, R12.reuse, R76, R32 ;  /* 0x0000004c0c207223 */ /* 0x050fe20000000020 */
        /* <DEDUP_REMOVED lines=31> */
[-C--:B------:R-:W-:Y:S01]  /*11e80*/  FFMA R24, R43, R11.reuse, R24 ;  /* 0x0000000b2b187223 */ /* 0x080fe20000000018 */
[-C--:B------:R-:W-:Y:S01]  /*11e90*/  FFMA R92, R51, R11.reuse, R92 ;  /* 0x0000000b335c7223 */ /* 0x080fe2000000005c */
[-C--:B------:R-:W-:Y:S01]  /*11ea0*/  FFMA R93, R67, R11.reuse, R93 ;  /* 0x0000000b435d7223 */ /* 0x080fe2000000005d */
[----:B------:R-:W-:Y:S01]  /*11eb0*/  FFMA R94, R71, R11, R94 ;  /* 0x0000000b475e7223 */ /* 0x000fe2000000005e */
[----:B------:R-:W-:Y:S01]  /*11ec0*/  FFMA R130, R89, R49, R6 ;  /* 0x0000003159827223 */ /* 0x000fe20000000006 */
[----:B------:R-:W3:Y:S01]  /*11ed0*/  LDS.128 R12, [R80+0x6f0] ;  /* 0x0006f000500c7984 */ /* 0x000ee20000000c00 */
[C---:B------:R-:W-:Y:S01]  /*11ee0*/  FFMA R131, R90.reuse, R66, R44 ;  /* 0x000000425a837223 */ /* 0x040fe2000000002c */
[C---:B------:R-:W-:Y:S01]  /*11ef0*/  FFMA R6, R90.reuse, R70, R45 ;  /* 0x000000465a067223 */ /* 0x040fe2000000002d */
[C---:B------:R-:W-:Y:S01]  /*11f00*/  FFMA R132, R90.reuse, R42, R129 ;  /* 0x0000002a5a847223 */ /* 0x040fe20000000081 */
[----:B------:R-:W4:Y:S01]  /*11f10*/  LDS.128 R56, [R80+0x4f0] ;  /* 0x0004f00050387984 */ /* 0x000f220000000c00 */
[----:B------:R-:W-:Y:S01]  /*11f20*/  FFMA R130, R90, R50, R130 ;  /* 0x000000325a827223 */ /* 0x000fe20000000082 */
[-C--:B------:R-:W-:Y:S01]  /*11f30*/  FFMA R6, R71, R91.reuse, R6 ;  /* 0x0000005b47067223 */ /* 0x080fe20000000006 */
[-C--:B------:R-:W-:Y:S01]  /*11f40*/  FFMA R131, R67, R91.reuse, R131 ;  /* 0x0000005b43837223 */ /* 0x080fe20000000083 */
[----:B------:R-:W5:Y:S01]  /*11f50*/  LDS.128 R8, [R80+0x2f0] ;  /* 0x0002f00050087984 */ /* 0x000f620000000c00 */
[-C--:B------:R-:W-:Y:S01]  /*11f60*/  FFMA R130, R51, R91.reuse, R130 ;  /* 0x0000005b33827223 */ /* 0x080fe20000000082 */
[----:B------:R-:W-:Y:S01]  /*11f70*/  FFMA R132, R43, R91, R132 ;  /* 0x0000005b2b847223 */ /* 0x000fe20000000084 */
[C---:B--2---:R-:W-:Y:S01]  /*11f80*/  FFMA R18, R36.reuse, R48, R18 ;  /* 0x0000003024127223 */ /* 0x044fe20000000012 */
[----:B------:R-:W2:Y:S01]  /*11f90*/  LDS.128 R44, [R80+0xf0] ;  /* 0x0000f000502c7984 */ /* 0x000ea20000000c00 */
        /* <DEDUP_REMOVED lines=27> */
[----:B---3--:R-:W-:Y:S01]  /*12150*/  FFMA R92, R28, R12, R92 ;  /* 0x0000000c1c5c7223 */ /* 0x008fe2000000005c */
[C---:B------:R-:W-:Y:S01]  /*12160*/  FFMA R17, R86.reuse, R70, R17 ;  /* 0x0000004656117223 */ /* 0x040fe20000000011 */
[----:B------:R-:W-:Y:S01]  /*12170*/  FFMA R128, R86, R42, R128 ;  /* 0x0000002a56807223 */ /* 0x000fe20000000080 */
[----:B------:R-:W-:Y:S01]  /*12180*/  FFMA R19, R51, R87, R19 ;  /* 0x0000005733137223 */ /* 0x000fe20000000013 */
[C---:B----4-:R-:W-:Y:S01]  /*12190*/  FFMA R94, R28.reuse, R56, R94 ;  /* 0x000000381c5e7223 */ /* 0x050fe2000000005e */
[----:B------:R-:W-:Y:S01]  /*121a0*/  FFMA R143, R29, R13, R92 ;  /* 0x0000000d1d8f7223 */ /* 0x000fe2000000005c */
[-C--:B------:R-:W-:Y:S01]  /*121b0*/  FFMA R17, R71, R87.reuse, R17 ;  /* 0x0000005747117223 */ /* 0x080fe20000000011 */
[----:B------:R-:W-:Y:S01]  /*121c0*/  FFMA R32, R67, R87, R32 ;  /* 0x0000005743207223 */ /* 0x000fe20000000020 */
[----:B-----5:R-:W-:Y:S01]  /*121d0*/  FFMA R84, R28, R8, R24 ;  /* 0x000000081c547223 */ /* 0x020fe20000000018 */
[----:B------:R-:W-:Y:S01]  /*121e0*/  FFMA R144, R29, R57, R94 ;  /* 0x000000391d907223 */ /* 0x000fe2000000005e */
[----:B------:R-:W-:Y:S01]  /*121f0*/  FFMA R128, R43, R87, R128 ;  /* 0x000000572b807223 */ /* 0x000fe20000000080 */
[----:B------:R-:W-:Y:S01]  /*12200*/  FFMA R143, R30, R14, R143 ;  /* 0x0000000e1e8f7223 */ /* 0x000fe2000000008f */
[----:B--2---:R-:W-:Y:S01]  /*12210*/  FFMA R24, R28, R44, R93 ;  /* 0x0000002c1c187223 */ /* 0x004fe2000000005d */
[C---:B------:R-:W-:Y:S01]  /*12220*/  FFMA R28, R29.reuse, R9, R84 ;  /* 0x000000091d1c7223 */ /* 0x040fe20000000054 */
[----:B------:R-:W2:Y:S01]  /*12230*/  LDS.128 R92, [R2.X4+UR4+0x6f0] ;  /* 0x0006f004025c7984 */ /* 0x000ea20008004c00 */
        /* <DEDUP_REMOVED lines=15> */
[-C--:B------:R-:W-:Y:S01]  /*12330*/  FFMA R6, R90, R46.reuse, R6 ;  /* 0x0000002e5a067223 */ /* 0x080fe20000000006 */
[-C--:B------:R-:W-:Y:S01]  /*12340*/  FFMA R154, R59, R91.reuse, R154 ;  /* 0x0000005b3b9a7223 */ /* 0x080fe2000000009a */
[-C--:B------:R-:W-:Y:S01]  /*12350*/  FFMA R153, R15, R91.reuse, R153 ;  /* 0x0000005b0f997223 */ /* 0x080fe20000000099 */
[-C--:B------:R-:W-:Y:S01]  /*12360*/  FFMA R28, R11, R91.reuse, R28 ;  /* 0x0000005b0b1c7223 */ /* 0x080fe2000000001c */
[----:B------:R-:W-:Y:S01]  /*12370*/  FFMA R6, R47, R91, R6 ;  /* 0x0000005b2f067223 */ /* 0x000fe20000000006 */
[----:B------:R-:W-:Y:S01]  /*12380*/  FFMA R24, R30, R46, R24 ;  /* 0x0000002e1e187223 */ /* 0x000fe20000000018 */
[----:B------:R-:W4:Y:S01]  /*12390*/  LDS.128 R88, [R2.X4+UR4+0x22d0] ;  /* 0x0022d00402587984 */ /* 0x000f220008004c00 */
        /* <DEDUP_REMOVED lines=33> */
[C---:B---3--:R-:W-:Y:S01]  /*125b0*/  FFMA R125, R84.reuse, R52, R125 ;  /* 0x00000034547d7223 */ /* 0x048fe2000000007d */
        /* <DEDUP_REMOVED lines=11> */
[----:B------:R-:W2:Y:S01]  /*12670*/  LDS.128 R92, [R2.X4+UR4+0x26d0] ;  /* 0x0026d004025c7984 */ /* 0x000ea20008004c00 */
[C---:B----4-:R-:W-:Y:S01]  /*12680*/  FFMA R85, R88.reuse, R52, R123 ;  /* 0x0000003458557223 */ /* 0x050fe2000000007b */
[----:B------:R-:W-:Y:S01]  /*12690*/  FFMA R84, R88, R76, R120 ;  /* 0x0000004c58547223 */ /* 0x000fe20000000078 */
[C---:B------:R-:W-:Y:S01]  /*126a0*/  FFMA R124, R86.reuse, R78, R124 ;  /* 0x0000004e567c7223 */ /* 0x040fe2000000007c */
[C---:B------:R-:W-:Y:S01]  /*126b0*/  FFMA R125, R86.reuse, R54, R125 ;  /* 0x00000036567d7223 */ /* 0x040fe2000000007d */
[C---:B------:R-:W-:Y:S01]  /*126c0*/  FFMA R126, R86.reuse, R74, R126 ;  /* 0x0000004a567e7223 */ /* 0x040fe2000000007e */
[----:B------:R-:W-:Y:S01]  /*126d0*/  FFMA R127, R86, R62, R127 ;  /* 0x0000003e567f7223 */ /* 0x000fe2000000007f */
[C---:B------:R-:W-:Y:S01]  /*126e0*/  FFMA R123, R88.reuse, R60, R121 ;  /* 0x0000003c587b7223 */ /* 0x040fe20000000079 */
[-C--:B------:R-:W-:Y:S01]  /*126f0*/  FFMA R124, R79, R87.reuse, R124 ;  /* 0x000000574f7c7223 */ /* 0x080fe2000000007c */
[-C--:B------:R-:W-:Y:S01]  /*12700*/  FFMA R125, R55, R87.reuse, R125 ;  /* 0x00000057377d7223 */ /* 0x080fe2000000007d */
        /* <DEDUP_REMOVED lines=8> */
[----:B------:R-:W-:Y:S01]  /*12790*/  FFMA R122, R89, R73, R122 ;  /* 0x00000049597a7223 */ /* 0x000fe2000000007a */
[C---:B------:R-:W-:Y:S01]  /*127a0*/  FFMA R120, R90.reuse, R54, R120 ;  /* 0x000000365a787223 */ /* 0x040fe20000000078 */
[C---:B------:R-:W-:Y:S01]  /*127b0*/  FFMA R123, R90.reuse, R62, R123 ;  /* 0x0000003e5a7b7223 */ /* 0x040fe2000000007b */
[-C--:B------:R-:W-:Y:S01]  /*127c0*/  FFMA R121, R79, R91.reuse, R121 ;  /* 0x0000005b4f797223 */ /* 0x080fe20000000079 */
        /* <DEDUP_REMOVED lines=8> */
[----:B------:R-:W-:Y:S01]  /*12850*/  FFMA R123, R63, R91, R123 ;  /* 0x0000005b3f7b7223 */ /* 0x000fe2000000007b */
        /* <DEDUP_REMOVED lines=24> */
[C---:B---3--:R-:W-:Y:S01]  /*129e0*/  FFMA R92, R84.reuse, R76, R107 ;  /* 0x0000004c545c7223 */ /* 0x048fe2000000006b */
[C---:B------:R-:W-:Y:S01]  /*129f0*/  FFMA R108, R84.reuse, R52, R108 ;  /* 0x00000034546c7223 */ /* 0x040fe2000000006c */
[C---:B------:R-:W-:Y:S01]  /*12a00*/  FFMA R110, R84.reuse, R60, R110 ;  /* 0x0000003c546e7223 */ /* 0x040fe2000000006e */
[----:B------:R-:W-:Y:S01]  /*12a10*/  FFMA R84, R84, R72, R109 ;  /* 0x0000004854547223 */ /* 0x000fe2000000006d */
[----:B------:R-:W-:Y:S01]  /*12a20*/  FFMA R111, R75, R95, R111 ;  /* 0x0000005f4b6f7223 */ /* 0x000fe2000000006f */
[----:B------:R-:W-:Y:S01]  /*12a30*/  FFMA R109, R85, R77, R92 ;  /* 0x0000004d556d7223 */ /* 0x000fe2000000005c */
[-C--:B------:R-:W-:Y:S01]  /*12a40*/  FFMA R116, R55, R39.reuse, R116 ;  /* 0x0000002737747223 */ /* 0x080fe20000000074 */
[-C--:B------:R-:W-:Y:S01]  /*12a50*/  FFMA R115, R75, R39.reuse, R115 ;  /* 0x000000274b737223 */ /* 0x080fe20000000073 */
[----:B------:R-:W-:Y:S01]  /*12a60*/  FFMA R118, R63, R39, R118 ;  /* 0x000000273f767223 */ /* 0x000fe20000000076 */
[----:B------:R-:W2:Y:S01]  /*12a70*/  LDS.128 R92, [R2.X4+UR4+0x46d0] ;  /* 0x0046d004025c7984 */ /* 0x000ea20008004c00 */
[C---:B------:R-:W-:Y:S01]  /*12a80*/  FFMA R107, R85.reuse, R53, R108 ;  /* 0x00000035556b7223 */ /* 0x040fe2000000006c */
[C---:B------:R-:W-:Y:S01]  /*12a90*/  FFMA R110, R85.reuse, R61, R110 ;  /* 0x0000003d556e7223 */ /* 0x040fe2000000006e */
[----:B------:R-:W-:Y:S01]  /*12aa0*/  FFMA R108, R85, R73, R84 ;  /* 0x00000049556c7223 */ /* 0x000fe20000000054 */
[----:B------:R-:W3:Y:S01]  /*12ab0*/  LDS.128 R36, [R2.X4+UR4+0x44d0] ;  /* 0x0044d00402247984 */ /* 0x000ee20008004c00 */
[C---:B------:R-:W-:Y:S01]  /*12ac0*/  FFMA R109, R86.reuse, R78, R109 ;  /* 0x0000004e566d7223 */ /* 0x040fe2000000006d */
[C---:B------:R-:W-:Y:S01]  /*12ad0*/  FFMA R107, R86.reuse, R54, R107 ;  /* 0x00000036566b7223 */ /* 0x040fe2000000006b */
[----:B------:R-:W-:Y:S01]  /*12ae0*/  FFMA R108, R86, R74, R108 ;  /* 0x0000004a566c7223 */ /* 0x000fe2000000006c */
[C---:B-1----:R-:W-:Y:S01]  /*12af0*/  FFMA R84, R88.reuse, R52, R104 ;  /* 0x0000003458547223 */ /* 0x042fe20000000068 */
        /* <DEDUP_REMOVED lines=21> */
[----:B------:R-:W-:Y:S04]  /*12c50*/  LDS.128 R132, [R2.X4+UR4+0x4520] ;  /* 0x0045200402847984 */ /* 0x000fe80008004c00 */
[----:B------:R-:W4:Y:S01]  /*12c60*/  LDS.128 R88, [R2.X4+UR4+0x62d0] ;  /* 0x0062d00402587984 */ /* 0x000f220008004c00 */
[C---:B--2---:R-:W-:Y:S01]  /*12c70*/  FFMA R96, R92.reuse, R76, R96 ;  /* 0x0000004c5c607223 */ /* 0x044fe20000000060 */
        /* <DEDUP_REMOVED lines=31> */
[----:B------:R-:W2:Y:S01]  /*12e70*/  LDS.128 R36, [R2.X4+UR4+0x64d0] ;  /* 0x0064d00402247984 */ /* 0x000ea20008004c00 */
        /* <DEDUP_REMOVED lines=9> */
[----:B----4-:R-:W-:Y:S01]  /*12f10*/  FFMA R84, R88, R76, R4 ;  /* 0x0000004c58547223 */ /* 0x010fe20000000004 */
[C---:B------:R-:W-:Y:S01]  /*12f20*/  FFMA R34, R86.reuse, R54, R34 ;  /* 0x0000003656227223 */ /* 0x040fe20000000022 */
        /* <DEDUP_REMOVED lines=22> */
[----:B------:R-:W-:-:S02]  /*13090*/  FFMA R7, R75, R91, R7 ;  /* 0x0000005b4b077223 */ /* 0x000fc40000000007 */
[----:B------:R-:W4:Y:S01]  /*130a0*/  LDS.128 R88, [R2.X4+UR4+0x22e0] ;  /* 0x0022e00402587984 */ /* 0x000f220008004c00 */
[C---:B--2---:R-:W-:Y:S01]  /*130b0*/  FFMA R129, R36.reuse, R52, R16 ;  /* 0x0000003424817223 */ /* 0x044fe20000000010 */
[C---:B------:R-:W-:Y:S01]  /*130c0*/  FFMA R20, R36.reuse, R76, R20 ;  /* 0x0000004c24147223 */ /* 0x040fe20000000014 */
[C---:B------:R-:W-:Y:S01]  /*130d0*/  FFMA R22, R36.reuse, R72, R22 ;  /* 0x0000004824167223 */ /* 0x040fe20000000016 */
[----:B------:R-:W-:Y:S01]  /*130e0*/  FFMA R21, R36, R60, R21 ;  /* 0x0000003c24157223 */ /* 0x000fe20000000015 */
[----:B-1----:R-:W-:Y:S01]  /*130f0*/  FFMA R23, R92, R52, R23 ;  /* 0x000000345c177223 */ /* 0x002fe20000000017 */
[C---:B------:R-:W-:Y:S01]  /*13100*/  FFMA R129, R37.reuse, R53, R129 ;  /* 0x0000003525817223 */ /* 0x040fe20000000081 */
[C---:B------:R-:W-:Y:S01]  /*13110*/  FFMA R16, R37.reuse, R77, R20 ;  /* 0x0000004d25107223 */ /* 0x040fe20000000014 */
[----:B------:R-:W-:Y:S01]  /*13120*/  FFMA R130, R37, R73, R22 ;  /* 0x0000004925827223 */ /* 0x000fe20000000016 */
[----:B------:R-:W-:Y:S01]  /*13130*/  FFMA R23, R93, R53, R23 ;  /* 0x000000355d177223 */ /* 0x000fe20000000017 */
[----:B------:R-:W-:Y:S01]  /*13140*/  FFMA R129, R38, R54, R129 ;  /* 0x0000003626817223 */ /* 0x000fe20000000081 */
[-C--:B------:R-:W-:Y:S01]  /*13150*/  FFMA R128, R37, R61.reuse, R21 ;  /* 0x0000003d25807223 */ /* 0x080fe20000000015 */
[----:B------:R-:W-:Y:S01]  /*13160*/  FFMA R26, R92, R60, R26 ;  /* 0x0000003c5c1a7223 */ /* 0x000fe2000000001a */
[----:B------:R-:W-:Y:S01]  /*13170*/  FFMA R54, R94, R54, R23 ;  /* 0x000000365e367223 */ /* 0x000fe20000000017 */
[C---:B------:R-:W-:Y:S01]  /*13180*/  FFMA R25, R92.reuse, R76, R25 ;  /* 0x0000004c5c197223 */ /* 0x040fe20000000019 */
[----:B------:R-:W1:Y:S01]  /*13190*/  LDS.128 R20, [R2.X4+UR4+0x24e0] ;  /* 0x0024e00402147984 */ /* 0x000e620008004c00 */
[----:B------:R-:W-:Y:S01]  /*131a0*/  FFMA R119, R92, R72, R119 ;  /* 0x000000485c777223 */ /* 0x000fe20000000077 */
[C---:B------:R-:W-:Y:S01]  /*131b0*/  FFMA R26, R93.reuse, R61, R26 ;  /* 0x0000003d5d1a7223 */ /* 0x040fe2000000001a */
[C---:B------:R-:W-:Y:S01]  /*131c0*/  FFMA R25, R93.reuse, R77, R25 ;  /* 0x0000004d5d197223 */ /* 0x040fe20000000019 */
[----:B------:R-:W-:Y:S01]  /*131d0*/  FFMA R16, R38, R78, R16 ;  /* 0x0000004e26107223 */ /* 0x000fe20000000010 */
[----:B------:R-:W-:Y:S01]  /*131e0*/  FFMA R119, R93, R73, R119 ;  /* 0x000000495d777223 */ /* 0x000fe20000000077 */
[C---:B------:R-:W-:Y:S01]  /*131f0*/  FFMA R26, R94.reuse, R62, R26 ;  /* 0x0000003e5e1a7223 */ /* 0x040fe2000000001a */
[C---:B------:R-:W-:Y:S01]  /*13200*/  FFMA R78, R94.reuse, R78, R25 ;  /* 0x0000004e5e4e7223 */ /* 0x040fe20000000019 */
[----:B------:R-:W-:Y:S01]  /*13210*/  FFMA R16, R79, R39, R16 ;  /* 0x000000274f107223 */ /* 0x000fe20000000010 */
[----:B------:R-:W-:Y:S01]  /*13220*/  FFMA R119, R94, R74, R119 ;  /* 0x0000004a5e777223 */ /* 0x000fe20000000077 */
        /* <DEDUP_REMOVED lines=22> */
[C---:B----4-:R-:W-:Y:S01]  /*13390*/  FFMA R85, R88.reuse, R48, R120 ;  /* 0x0000003058557223 */ /* 0x050fe20000000078 */
        /* <DEDUP_REMOVED lines=27> */
[-C--:B------:R-:W-:Y:S01]  /*13550*/  FFMA R89, R67, R23.reuse, R89 ;  /* 0x0000001743597223 */ /* 0x080fe20000000059 */
[----:B------:R-:W-:Y:S01]  /*13560*/  FFMA R115, R43, R23, R115 ;  /* 0x000000172b737223 */ /* 0x000fe20000000073 */
[C---:B------:R-:W-:Y:S01]  /*13570*/  FFMA R84, R90.reuse, R70, R84 ;  /* 0x000000465a547223 */ /* 0x040fe20000000054 */
[----:B------:R-:W4:Y:S01]  /*13580*/  LDS.128 R20, [R2.X4+UR4+0x44e0] ;  /* 0x0044e00402147984 */ /* 0x000f220008004c00 */
        /* <DEDUP_REMOVED lines=33> */
[----:B---3--:R-:W-:Y:S01]  /*137a0*/  FFMA R52, R60, R48, R103 ;  /* 0x000000303c347223 */ /* 0x008fe20000000067 */
[C---:B------:R-:W-:Y:S01]  /*137b0*/  FFMA R93, R54.reuse, R70, R93 ;  /* 0x00000046365d7223 */ /* 0x040fe2000000005d */
[C---:B------:R-:W-:Y:S01]  /*137c0*/  FFMA R94, R54.reuse, R50, R94 ;  /* 0x00000032365e7223 */ /* 0x040fe2000000005e */
[C---:B------:R-:W-:Y:S01]  /*137d0*/  FFMA R107, R54.reuse, R66, R107 ;  /* 0x00000042366b7223 */ /* 0x040fe2000000006b */
[----:B------:R-:W-:Y:S01]  /*137e0*/  FFMA R109, R54, R42, R109 ;  /* 0x0000002a366d7223 */ /* 0x000fe2000000006d */
[-C--:B------:R-:W-:Y:S01]  /*137f0*/  FFMA R103, R60, R68.reuse, R104 ;  /* 0x000000443c677223 */ /* 0x080fe20000000068 */
        /* <DEDUP_REMOVED lines=23> */
[----:B------:R-:W3:Y:S01]  /*13970*/  LDS.128 R20, [R2.X4+UR4+0x64e0] ;  /* 0x0064e00402147984 */ /* 0x000ee20008004c00 */
[----:B------:R-:W-:Y:S01]  /*13980*/  FFMA R105, R60, R64, R105 ;  /* 0x000000403c697223 */ /* 0x000fe20000000069 */
        /* <DEDUP_REMOVED lines=63> */
[----:B------:R-:W1:Y:S01]  /*13d80*/  LDS.128 R20, [R2.X4+UR4+0x24f0] ;  /* 0x0024f00402147984 */ /* 0x000e620008004c00 */
[----:B------:R-:W-:Y:S01]  /*13d90*/  FFMA R0, R60, R68, R0 ;  /* 0x000000443c007223 */ /* 0x000fe20000000000 */
[----:B------:R-:W-:Y:S01]  /*13da0*/  FFMA R26, R72, R40, R26 ;  /* 0x00000028481a7223 */ /* 0x000fe2000000001a */
[C---:B------:R-:W-:Y:S01]  /*13db0*/  FFMA R4, R60.reuse, R48, R4 ;  /* 0x000000303c047223 */ /* 0x040fe20000000004 */
[C---:B------:R-:W-:Y:S01]  /*13dc0*/  FFMA R108, R61.reuse, R41, R5 ;  /* 0x000000293d6c7223 */ /* 0x040fe20000000005 */
[----:B------:R-:W-:Y:S01]  /*13dd0*/  FFMA R106, R61, R69, R0 ;  /* 0x000000453d6a7223 */ /* 0x000fe20000000000 */
[----:B------:R-:W-:Y:S01]  /*13de0*/  FFMA R41, R73, R41, R26 ;  /* 0x0000002949297223 */ /* 0x000fe2000000001a */
[----:B------:R-:W-:Y:S01]  /*13df0*/  FFMA R116, R60, R64, R7 ;  /* 0x000000403c747223 */ /* 0x000fe20000000007 */
[----:B------:R-:W-:Y:S01]  /*13e00*/  FFMA R7, R61, R49, R4 ;  /* 0x000000313d077223 */ /* 0x000fe20000000004 */
[----:B--2---:R-:W-:Y:S01]  /*13e10*/  FFMA R0, R36, R8, R119 ;  /* 0x0000000824007223 */ /* 0x004fe20000000077 */
        /* <DEDUP_REMOVED lines=16> */
[----:B------:R-:W-:Y:S01]  /*13f20*/  FFMA R25, R72, R48, R25 ;  /* 0x0000003048197223 */ /* 0x000fe20000000019 */
[C---:B---3--:R-:W-:Y:S01]  /*13f30*/  FFMA R0, R52.reuse, R12, R85 ;  /* 0x0000000c34007223 */ /* 0x048fe20000000055 */
[C---:B------:R-:W-:Y:S01]  /*13f40*/  FFMA R84, R52.reuse, R56, R84 ;  /* 0x0000003834547223 */ /* 0x040fe20000000054 */
[----:B------:R-:W2:Y:S01]  /*13f50*/  LDS.128 R40, [R2.X4+UR4+0x40f0] ;  /* 0x0040f00402287984 */ /* 0x000ea20008004c00 */
[-C--:B------:R-:W-:Y:S01]  /*13f60*/  FFMA R36, R59, R39.reuse, R36 ;  /* 0x000000273b247223 */ /* 0x080fe20000000024 */
[-C--:B------:R-:W-:Y:S01]  /*13f70*/  FFMA R34, R15, R39.reuse, R34 ;  /* 0x000000270f227223 */ /* 0x080fe20000000022 */
        /* <DEDUP_REMOVED lines=8> */
[-C--:B------:R-:W-:Y:S01]  /*14000*/  FFMA R7, R62, R50.reuse, R7 ;  /* 0x000000323e077223 */ /* 0x080fe20000000007 */
[----:B------:R-:W-:Y:S01]  /*14010*/  FFMA R50, R74, R50, R25 ;  /* 0x000000324a327223 */ /* 0x000fe20000000019 */
[C---:B------:R-:W-:Y:S01]  /*14020*/  FFMA R49, R53.reuse, R9, R120 ;  /* 0x0000000935317223 */ /* 0x040fe20000000078 */
[C---:B-1----:R-:W-:Y:S01]  /*14030*/  FFMA R88, R20.reuse, R12, R88 ;  /* 0x0000000c14587223 */ /* 0x042fe20000000058 */
[----:B------:R-:W-:Y:S01]  /*14040*/  FFMA R53, R53, R45, R86 ;  /* 0x0000002d35357223 */ /* 0x000fe20000000056 */
[-C--:B------:R-:W-:Y:S01]  /*14050*/  FFMA R155, R59, R55.reuse, R0 ;  /* 0x000000373b9b7223 */ /* 0x080fe20000000000 */
[----:B------:R-:W-:Y:S01]  /*14060*/  FFMA R157, R15, R55, R26 ;  /* 0x000000370f9d7223 */ /* 0x000fe2000000001a */
[C---:B------:R-:W-:Y:S01]  /*14070*/  FFMA R26, R20.reuse, R56, R87 ;  /* 0x00000038141a7223 */ /* 0x040fe20000000057 */
        /* <DEDUP_REMOVED lines=39> */
[-C--:B------:R-:W-:Y:S01]  /*142f0*/  FFMA R156, R11, R55.reuse, R156 ;  /* 0x000000370b9c7223 */ /* 0x080fe2000000009c */
[----:B------:R-:W-:Y:S01]  /*14300*/  FFMA R158, R47, R55, R158 ;  /* 0x000000372f9e7223 */ /* 0x000fe2000000009e */
[----:B------:R-:W-:Y:S01]  /*14310*/  FFMA R40, R40, R44, R107 ;  /* 0x0000002c28287223 */ /* 0x000fe2000000006b */
        /* <DEDUP_REMOVED lines=47> */
[C---:B--2---:R-:W-:Y:S01]  /*14610*/  FFMA R20, R52.reuse, R56, R97 ;  /* 0x0000003834147223 */ /* 0x044fe20000000061 */
[----:B------:R-:W-:Y:S01]  /*14620*/  FFMA R0, R52, R44, R113 ;  /* 0x0000002c34007223 */ /* 0x000fe20000000071 */
[C---:B------:R-:W-:Y:S01]  /*14630*/  FFMA R106, R62.reuse, R70, R106 ;  /* 0x000000463e6a7223 */ /* 0x040fe2000000006a */
[-C--:B------:R-:W-:Y:S01]  /*14640*/  FFMA R116, R62, R66.reuse, R116 ;  /* 0x000000423e747223 */ /* 0x080fe20000000074 */
[----:B------:R-:W-:Y:S01]  /*14650*/  FFMA R66, R74, R66, R65 ;  /* 0x000000424a427223 */ /* 0x000fe20000000041 */
[C---:B------:R-:W-:Y:S01]  /*14660*/  FFMA R96, R52.reuse, R12, R96 ;  /* 0x0000000c34607223 */ /* 0x040fe20000000060 */
[----:B------:R-:W-:Y:S01]  /*14670*/  FFMA R98, R52, R8, R98 ;  /* 0x0000000834627223 */ /* 0x000fe20000000062 */
[----:B------:R-:W-:Y:S01]  /*14680*/  FFMA R65, R53, R45, R0 ;  /* 0x0000002d35417223 */ /* 0x000fe20000000000 */
[-C--:B------:R-:W-:Y:S01]  /*14690*/  FFMA R38, R15, R23.reuse, R38 ;  /* 0x000000170f267223 */ /* 0x080fe20000000026 */
[-C--:B------:R-:W-:Y:S01]  /*146a0*/  FFMA R60, R11, R23.reuse, R60 ;  /* 0x000000170b3c7223 */ /* 0x080fe2000000003c */
[----:B------:R-:W-:Y:S01]  /*146b0*/  FFMA R61, R47, R23, R22 ;  /* 0x000000172f3d7223 */ /* 0x000fe20000000016 */
[----:B------:R-:W-:Y:S01]  /*146c0*/  FFMA R5, R53, R57, R20 ;  /* 0x0000003935057223 */ /* 0x000fe20000000014 */
[-C--:B------:R-:W-:Y:S01]  /*146d0*/  FFMA R106, R71, R63.reuse, R106 ;  /* 0x0000003f476a7223 */ /* 0x080fe2000000006a */
[----:B------:R-:W-:Y:S01]  /*146e0*/  FFMA R116, R67, R63, R116 ;  /* 0x0000003f43747223 */ /* 0x000fe20000000074 */
        /* <DEDUP_REMOVED lines=21> */
[----:B------:R-:W-:Y:S01]  /*14840*/  FFMA R41, R41, R45, R114 ;  /* 0x0000002d29297223 */ /* 0x000fe20000000072 */
[----:B------:R-:W-:Y:S01]  /*14850*/  FFMA R79, R72, R68, R79 ;  /* 0x00000044484f7223 */ /* 0x000fe2000000004f */
[----:B------:R-:W-:Y:S01]  /*14860*/  FFMA R67, R67, R75, R66 ;  /* 0x0000004b43437223 */ /* 0x000fe20000000042 */
[----:B------:R-:W-:Y:S01]  /*14870*/  FFMA R66, R42, R10, R65 ;  /* 0x0000000a2a427223 */ /* 0x000fe20000000041 */
[----:B---3--:R-:W-:Y:S01]  /*14880*/  FFMA R106, R48, R56, R106 ;  /* 0x00000038306a7223 */ /* 0x008fe2000000006a */
[----:B------:R-:W-:Y:S01]  /*14890*/  FFMA R42, R42, R46, R41 ;  /* 0x0000002e2a2a7223 */ /* 0x000fe20000000029 */
[----:B------:R-:W-:Y:S01]  /*148a0*/  FFMA R79, R73, R69, R79 ;  /* 0x00000045494f7223 */ /* 0x000fe2000000004f */
[C---:B------:R-:W-:Y:S01]  /*148b0*/  FFMA R40, R48.reuse, R12, R7 ;  /* 0x0000000c30287223 */ /* 0x040fe20000000007 */
[C---:B------:R-:W-:Y:S01]  /*148c0*/  FFMA R116, R48.reuse, R44, R116 ;  /* 0x0000002c30747223 */ /* 0x040fe20000000074 */
[----:B------:R-:W-:Y:S01]  /*148d0*/  FFMA R108, R48, R8, R108 ;  /* 0x00000008306c7223 */ /* 0x000fe2000000006c */
[----:B------:R-:W-:Y:S01]  /*148e0*/  FFMA R7, R49, R57, R106 ;  /* 0x0000003931077223 */ /* 0x000fe2000000006a */
[-C--:B------:R-:W-:Y:S01]  /*148f0*/  FFMA R0, R15, R43.reuse, R0 ;  /* 0x0000002b0f007223 */ /* 0x080fe20000000000 */
[-C--:B------:R-:W-:Y:S01]  /*14900*/  FFMA R26, R59, R43.reuse, R26 ;  /* 0x0000002b3b1a7223 */ /* 0x080fe2000000001a */
[-C--:B------:R-:W-:Y:S01]  /*14910*/  FFMA R65, R47, R43.reuse, R42 ;  /* 0x0000002b2f417223 */ /* 0x080fe2000000002a */
[----:B------:R-:W-:Y:S01]  /*14920*/  FFMA R66, R11, R43, R66 ;  /* 0x0000002b0b427223 */ /* 0x000fe20000000042 */
        /* <DEDUP_REMOVED lines=10> */
[----:B------:R-:W-:Y:S01]  /*149d0*/  LDS.128 R128, [R80+0x500] ;  /* 0x0005000050807984 */ /* 0x000fe20000000c00 */
[-C--:B------:R-:W-:Y:S01]  /*149e0*/  FFMA R68, R15, R51.reuse, R68 ;  /* 0x000000330f447223 */ /* 0x080fe20000000044 */
[-C--:B------:R-:W-:Y:S01]  /*149f0*/  FFMA R70, R47, R51.reuse, R70 ;  /* 0x000000332f467223 */ /* 0x080fe20000000046 */
[----:B------:R-:W-:Y:S01]  /*14a00*/  FFMA R76, R11, R51, R76 ;  /* 0x000000330b4c7223 */ /* 0x000fe2000000004c */
[----:B------:R-:W3:Y:S01]  /*14a10*/  LDS.128 R40, [R2.X4+UR4+0x6700] ;  /* 0x0067000402287984 */ /* 0x000ee20008004c00 */
[C---:B--2---:R-:W-:Y:S01]  /*14a20*/  FFMA R117, R20.reuse, R8, R117 ;  /* 0x0000000814757223 */ /* 0x044fe20000000075 */
[C---:B------:R-:W-:Y:S01]  /*14a30*/  FFMA R121, R20.reuse, R44, R121 ;  /* 0x0000002c14797223 */ /* 0x040fe20000000079 */
[C---:B------:R-:W-:Y:S01]  /*14a40*/  FFMA R118, R20.reuse, R56, R118 ;  /* 0x0000003814767223 */ /* 0x040fe20000000076 */
[----:B------:R-:W2:Y:S01]  /*14a50*/  LDS.128 R124, [R80+0x300] ;  /* 0x00030000507c7984 */ /* 0x000ea20000000c00 */
        /* <DEDUP_REMOVED lines=11> */
[-C--:B------:R-:W-:Y:S01]  /*14b10*/  FFMA R77, R59, R23.reuse, R77 ;  /* 0x000000173b4d7223 */ /* 0x080fe2000000004d */
[-C--:B------:R-:W-:Y:S01]  /*14b20*/  FFMA R16, R15, R23.reuse, R7 ;  /* 0x000000170f107223 */ /* 0x080fe20000000007 */
[-C--:B------:R-:W-:Y:S01]  /*14b30*/  FFMA R78, R47, R23.reuse, R78 ;  /* 0x000000172f4e7223 */ /* 0x080fe2000000004e */
[----:B------:R-:W-:Y:S01]  /*14b40*/  FFMA R79, R11, R23, R79 ;  /* 0x000000170b4f7223 */ /* 0x000fe2000000004f */
[----:B------:R-:W-:Y:S01]  /*14b50*/  LDS.128 R72, [R80+0x510] ;  /* 0x0005100050487984 */ /* 0x000fe20000000c00 */
[C---:B-1----:R-:W-:Y:S01]  /*14b60*/  FFMA R25, R52.reuse, R12, R25 ;  /* 0x0000000c34197223 */ /* 0x042fe20000000019 */
[C---:B------:R-:W-:Y:S01]  /*14b70*/  FFMA R4, R52.reuse, R8, R4 ;  /* 0x0000000834047223 */ /* 0x040fe20000000004 */
[C---:B------:R-:W-:Y:S01]  /*14b80*/  FFMA R71, R52.reuse, R56, R71 ;  /* 0x0000003834477223 */ /* 0x040fe20000000047 */
[----:B------:R-:W1:Y:S01]  /*14b90*/  LDS.128 R20, [R2.X4+UR4+0x6710] ;  /* 0x0067100402147984 */ /* 0x000e620008004c00 */
[C---:B------:R-:W-:Y:S01]  /*14ba0*/  FFMA R25, R53.reuse, R13, R25 ;  /* 0x0000000d35197223 */ /* 0x040fe20000000019 */
[----:B------:R-:W-:Y:S01]  /*14bb0*/  FFMA R67, R52, R44, R67 ;  /* 0x0000002c34437223 */ /* 0x000fe20000000043 */
[C---:B------:R-:W-:Y:S01]  /*14bc0*/  FFMA R4, R53.reuse, R9, R4 ;  /* 0x0000000935047223 */ /* 0x040fe20000000004 */
[----:B------:R-:W1:Y:S01]  /*14bd0*/  LDS.128 R120, [R80+0x710] ;  /* 0x0007100050787984 */ /* 0x000e620000000c00 */
[C---:B------:R-:W-:Y:S01]  /*14be0*/  FFMA R71, R53.reuse, R57, R71 ;  /* 0x0000003935477223 */ /* 0x040fe20000000047 */
[C---:B------:R-:W-:Y:S01]  /*14bf0*/  FFMA R25, R54.reuse, R14, R25 ;  /* 0x0000000e36197223 */ /* 0x040fe20000000019 */
[----:B------:R-:W-:Y:S01]  /*14c00*/  FFMA R67, R53, R45, R67 ;  /* 0x0000002d35437223 */ /* 0x000fe20000000043 */
[----:B------:R-:W1:Y:S01]  /*14c10*/  LDS.128 R116, [R80+0x310] ;  /* 0x0003100050747984 */ /* 0x000e620000000c00 */
[C---:B------:R-:W-:Y:S01]  /*14c20*/  FFMA R10, R54.reuse, R10, R4 ;  /* 0x0000000a360a7223 */ /* 0x040fe20000000004 */
[C---:B------:R-:W-:Y:S01]  /*14c30*/  FFMA R71, R54.reuse, R58, R71 ;  /* 0x0000003a36477223 */ /* 0x040fe20000000047 */
[-C--:B------:R-:W-:Y:S01]  /*14c40*/  FFMA R4, R15, R55.reuse, R25 ;  /* 0x000000370f047223 */ /* 0x080fe20000000019 */
[----:B------:R-:W1:Y:S01]  /*14c50*/  LDS.128 R88, [R80+0x110] ;  /* 0x0001100050587984 */ /* 0x000e620000000c00 */
[----:B------:R-:W-:Y:S01]  /*14c60*/  FFMA R46, R54, R46, R67 ;  /* 0x0000002e362e7223 */ /* 0x000fe20000000043 */
[-C--:B------:R-:W-:Y:S01]  /*14c70*/  FFMA R59, R59, R55.reuse, R71 ;  /* 0x000000373b3b7223 */ /* 0x080fe20000000047 */
[-C--:B------:R-:W-:Y:S01]  /*14c80*/  FFMA R10, R11, R55.reuse, R10 ;  /* 0x000000370b0a7223 */ /* 0x080fe2000000000a */
[----:B------:R-:W-:Y:S01]  /*14c90*/  LDS.128 R12, [R2.X4+UR4+0x6720] ;  /* 0x00672004020c7984 */ /* 0x000fe20008004c00 */
[----:B------:R-:W-:Y:S01]  /*14ca0*/  FFMA R46, R47, R55, R46 ;  /* 0x000000372f2e7223 */ /* 0x000fe2000000002e */
[----:B---3--:R-:W-:-:S02]  /*14cb0*/  FFMA R59, R40, R128, R59 ;  /* 0x00000080283b7223 */ /* 0x008fc4000000003b */
[----:B------:R-:W3:Y:S01]  /*14cc0*/  LDS.128 R104, [R80+0x720] ;  /* 0x0007200050687984 */ /* 0x000ee20000000c00 */
[----:B--2---:R-:W-:-:S03]  /*14cd0*/  FFMA R7, R40, R124, R10 ;  /* 0x0000007c28077223 */ /* 0x004fc6000000000a */
[----:B------:R-:W2:Y:S01]  /*14ce0*/  LDS.128 R108, [R80+0x520] ;  /* 0x00052000506c7984 */ /* 0x000ea20000000c00 */
[C---:B----4-:R-:W-:Y:S01]  /*14cf0*/  FFMA R25, R40.reuse, R84, R4 ;  /* 0x0000005428197223 */ /* 0x050fe20000000004 */
[C---:B------:R-:W-:Y:S01]  /*14d00*/  FFMA R4, R41.reuse, R129, R59 ;  /* 0x0000008129047223 */ /* 0x040fe2000000003b */
[C---:B------:R-:W-:Y:S01]  /*14d10*/  FFMA R7, R41.reuse, R125, R7 ;  /* 0x0000007d29077223 */ /* 0x040fe20000000007 */
[----:B------:R-:W4:Y:S01]  /*14d20*/  LDS.128 R100, [R80+0x320] ;  /* 0x0003200050647984 */ /* 0x000f220000000c00 */
[----:B-----5:R-:W-:Y:S01]  /*14d30*/  FFMA R46, R40, R48, R46 ;  /* 0x00000030282e7223 */ /* 0x020fe2000000002e */
[C---:B------:R-:W-:Y:S01]  /*14d40*/  FFMA R25, R41.reuse, R85, R25 ;  /* 0x0000005529197223 */ /* 0x040fe20000000019 */
[C---:B------:R-:W-:Y:S01]  /*14d50*/  FFMA R4, R42.reuse, R130, R4 ;  /* 0x000000822a047223 */ /* 0x040fe20000000004 */
[----:B------:R-:W5:Y:S01]  /*14d60*/  LDS.128 R112, [R80+0x120] ;  /* 0x0001200050707984 */ /* 0x000f620000000c00 */
[----:B------:R-:W-:Y:S01]  /*14d70*/  FFMA R41, R41, R49, R46 ;  /* 0x0000003129297223 */ /* 0x000fe2000000002e */
        /* <DEDUP_REMOVED lines=8> */
[C---:B-1----:R-:W-:Y:S01]  /*14e00*/  FFMA R40, R20.reuse, R72, R4 ;  /* 0x0000004814287223 */ /* 0x042fe20000000004 */
[----:B------:R-:W-:Y:S01]  /*14e10*/  LDS.128 R52, [R2.X4+UR4+0x6520] ;  /* 0x0065200402347984 */ /* 0x000fe20008004c00 */
[----:B------:R-:W-:-:S03]  /*14e20*/  FFMA R25, R20, R120, R25 ;  /* 0x0000007814197223 */ /* 0x000fc60000000019 */
[----:B------:R-:W-:Y:S01]  /*14e30*/  LDS.128 R44, [R2.X4+UR4+0x6300] ;  /* 0x00630004022c7984 */ /* 0x000fe20008004c00 */
[C---:B------:R-:W-:Y:S01]  /*14e40*/  FFMA R4, R20.reuse, R116, R7 ;  /* 0x0000007414047223 */ /* 0x040fe20000000007 */
[C---:B------:R-:W-:Y:S02]  /*14e50*/  FFMA R7, R21.reuse, R121, R25 ;  /* 0x0000007915077223 */ /* 0x040fe40000000019 */
[----:B------:R-:W-:Y:S01]  /*14e60*/  LDS.128 R56, [R2.X4+UR4+0x6100] ;  /* 0x0061000402387984 */ /* 0x000fe20008004c00 */
        /* <DEDUP_REMOVED lines=13> */
[C---:B---3--:R-:W-:Y:S01]  /*14f40*/  FFMA R7, R12.reuse, R104, R7 ;  /* 0x000000680c077223 */ /* 0x048fe20000000007 */
[C---:B--2---:R-:W-:Y:S01]  /*14f50*/  FFMA R20, R12.reuse, R108, R20 ;  /* 0x0000006c0c147223 */ /* 0x044fe20000000014 */
[----:B------:R-:W-:Y:S01]  /*14f60*/  LDS.128 R92, [R80+0x130] ;  /* 0x00013000505c7984 */ /* 0x000fe20000000c00 */
[C---:B----4-:R-:W-:Y:S01]  /*14f70*/  FFMA R4, R12.reuse, R100, R4 ;  /* 0x000000640c047223 */ /* 0x050fe20000000004 */
[-C--:B------:R-:W-:Y:S01]  /*14f80*/  FFMA R7, R105, R13.reuse, R7 ;  /* 0x0000000d69077223 */ /* 0x080fe20000000007 */
[-C--:B------:R-:W-:Y:S01]  /*14f90*/  FFMA R23, R109, R13.reuse, R20 ;  /* 0x0000000d6d177223 */ /* 0x080fe20000000014 */
[----:B------:R-:W-:Y:S01]  /*14fa0*/  LDS.128 R96, [R80+0x530] ;  /* 0x0005300050607984 */ /* 0x000fe20000000c00 */
[----:B-----5:R-:W-:Y:S01]  /*14fb0*/  FFMA R12, R12, R112, R21 ;  /* 0x000000700c0c7223 */ /* 0x020fe20000000015 */
[-C--:B------:R-:W-:Y:S01]  /*14fc0*/  FFMA R4, R101, R13.reuse, R4 ;  /* 0x0000000d65047223 */ /* 0x080fe20000000004 */
[-C--:B------:R-:W-:Y:S01]  /*14fd0*/  FFMA R7, R106, R14.reuse, R7 ;  /* 0x0000000e6a077223 */ /* 0x080fe20000000007 */
[-C--:B------:R-:W-:Y:S01]  /*14fe0*/  FFMA R23, R110, R14.reuse, R23 ;  /* 0x0000000e6e177223 */ /* 0x080fe20000000017 */
        /* <DEDUP_REMOVED lines=43> */
[----:B------:R-:W-:Y:S01]  /*152a0*/  FFMA R12, R52, R100, R12 ;  /* 0x00000064340c7223 */ /* 0x000fe2000000000c */
[C---:B------:R-:W-:Y:S01]  /*152b0*/  FFMA R20, R44.reuse, R124, R76 ;  /* 0x0000007c2c147223 */ /* 0x040fe2000000004c */
[-C--:B------:R-:W-:Y:S01]  /*152c0*/  FFMA R16, R105, R53.reuse, R13 ;  /* 0x0000003569107223 */ /* 0x080fe2000000000d */
[-C--:B------:R-:W-:Y:S01]  /*152d0*/  FFMA R13, R113, R53.reuse, R41 ;  /* 0x00000035710d7223 */ /* 0x080fe20000000029 */
[----:B------:R-:W-:Y:S01]  /*152e0*/  FFMA R22, R101, R53, R12 ;  /* 0x0000003565167223 */ /* 0x000fe2000000000c */
[----:B------:R-:W2:Y:S01]  /*152f0*/  LDS.128 R40, [R2.X4+UR4+0x6320] ;  /* 0x0063200402287984 */ /* 0x000ea20008004c00 */
[----:B------:R-:W-:Y:S01]  /*15300*/  FFMA R12, R44, R128, R69 ;  /* 0x000000802c0c7223 */ /* 0x000fe20000000045 */
[----:B------:R-:W-:Y:S01]  /*15310*/  FFMA R15, R52, R108, R15 ;  /* 0x0000006c340f7223 */ /* 0x000fe2000000000f */
[----:B------:R-:W-:Y:S01]  /*15320*/  FFMA R70, R44, R48, R70 ;  /* 0x000000302c467223 */ /* 0x000fe20000000046 */
        /* <DEDUP_REMOVED lines=21> */
[----:B------:R-:W3:Y:S01]  /*15480*/  LDS.128 R52, [R2.X4+UR4+0x6110] ;  /* 0x0061100402347984 */ /* 0x000ee20008004c00 */
        /* <DEDUP_REMOVED lines=118> */
[----:B------:R-:W-:Y:S04]  /*15bf0*/  LDS.128 R76, [R80+0x330] ;  /* 0x00033000504c7984 */ /* 0x000fe80000000c00 */
[----:B------:R-:W-:Y:S04]  /*15c00*/  LDS.128 R68, [R80+0x730] ;  /* 0x0007300050447984 */ /* 0x000fe80000000c00 */
[----:B------:R-:W-:Y:S01]  /*15c10*/  LDS.128 R64, [R80+0x740] ;  /* 0x0007400050407984 */ /* 0x000fe20000000c00 */
[C---:B-1----:R-:W-:Y:S01]  /*15c20*/  FFMA R38, R44.reuse, R84, R38 ;  /* 0x000000542c267223 */ /* 0x042fe20000000026 */
        /* <DEDUP_REMOVED lines=37> */
[----:B------:R-:W-:Y:S01]  /*15e80*/  FFMA R40, R42, R122, R40 ;  /* 0x0000007a2a287223 */ /* 0x000fe20000000028 */
[----:B------:R-:W-:Y:S01]  /*15e90*/  FFMA R21, R102, R54, R5 ;  /* 0x0000003666157223 */ /* 0x000fe20000000005 */
[----:B------:R-:W-:Y:S01]  /*15ea0*/  FFMA R42, R42, R74, R41 ;  /* 0x0000004a2a2a7223 */ /* 0x000fe20000000029 */
[-C--:B------:R-:W-:Y:S01]  /*15eb0*/  FFMA R5, R111, R55.reuse, R12 ;  /* 0x000000376f057223 */ /* 0x080fe2000000000c */
[----:B------:R-:W-:Y:S01]  /*15ec0*/  FFMA R12, R115, R55, R58 ;  /* 0x00000037730c7223 */ /* 0x000fe2000000003a */
[----:B------:R-:W-:Y:S01]  /*15ed0*/  LDS.128 R60, [R80+0x340] ;  /* 0x00034000503c7984 */ /* 0x000fe20000000c00 */
[C---:B------:R-:W-:Y:S01]  /*15ee0*/  FFMA R40, R43.reuse, R123, R40 ;  /* 0x0000007b2b287223 */ /* 0x040fe20000000028 */
[C---:B------:R-:W-:Y:S01]  /*15ef0*/  FFMA R42, R43.reuse, R75, R42 ;  /* 0x0000004b2b2a7223 */ /* 0x040fe2000000002a */
[C---:B------:R-:W-:Y:S01]  /*15f00*/  FFMA R39, R43.reuse, R91, R39 ;  /* 0x0000005b2b277223 */ /* 0x040fe20000000027 */
[----:B------:R-:W2:Y:S01]  /*15f10*/  LDS.128 R56, [R80+0x140] ;  /* 0x0001400050387984 */ /* 0x000ea20000000c00 */
        /* <DEDUP_REMOVED lines=8> */
[----:B------:R-:W3:Y:S01]  /*15fa0*/  LDS.128 R52, [R80+0x540] ;  /* 0x0005400050347984 */ /* 0x000ee20000000c00 */
[C---:B------:R-:W-:Y:S01]  /*15fb0*/  FFMA R39, R133.reuse, R109, R42 ;  /* 0x0000006d85277223 */ /* 0x040fe2000000002a */
[C---:B------:R-:W-:Y:S01]  /*15fc0*/  FFMA R38, R133.reuse, R113, R41 ;  /* 0x0000007185267223 */ /* 0x040fe20000000029 */
[----:B------:R-:W-:Y:S01]  /*15fd0*/  FFMA R133, R133, R101, R132 ;  /* 0x0000006585857223 */ /* 0x000fe20000000084 */
[----:B------:R-:W4:Y:S01]  /*15fe0*/  LDS.128 R40, [R2.X4+UR4+0x4300] ;  /* 0x0043000402287984 */ /* 0x000f220008004c00 */
        /* <DEDUP_REMOVED lines=28> */
[----:B------:R-:W-:-:S02]  /*161b0*/  FFMA R81, R137, R65, R44 ;  /* 0x0000004189517223 */ /* 0x000fc4000000002c */
[C---:B------:R-:W-:Y:S01]  /*161c0*/  FFMA R82, R137.reuse, R57, R38 ;  /* 0x0000003989527223 */ /* 0x040fe20000000026 */
[----:B------:R-:W-:Y:S01]  /*161d0*/  FFMA R38, R137, R61, R45 ;  /* 0x0000003d89267223 */ /* 0x000fe2000000002d */
[-C--:B------:R-:W-:Y:S01]  /*161e0*/  FFMA R81, R66, R138.reuse, R81 ;  /* 0x0000008a42517223 */ /* 0x080fe20000000051 */
[----:B------:R-:W2:Y:S01]  /*161f0*/  LDS.128 R44, [R2.X4+UR4+0x4320] ;  /* 0x00432004022c7984 */ /* 0x000ea20008004c00 */
[----:B------:R-:W-:Y:S01]  /*16200*/  FFMA R82, R58, R138, R82 ;  /* 0x0000008a3a527223 */ /* 0x000fe20000000052 */
[----:B---3--:R-:W-:Y:S01]  /*16210*/  FFMA R39, R136, R52, R39 ;  /* 0x0000003488277223 */ /* 0x008fe20000000027 */
[----:B------:R-:W-:Y:S01]  /*16220*/  FFMA R38, R62, R138, R38 ;  /* 0x0000008a3e267223 */ /* 0x000fe20000000026 */
[-C--:B------:R-:W-:Y:S01]  /*16230*/  FFMA R81, R67, R139.reuse, R81 ;  /* 0x0000008b43517223 */ /* 0x080fe20000000051 */
[----:B------:R-:W-:Y:S01]  /*16240*/  FFMA R82, R59, R139, R82 ;  /* 0x0000008b3b527223 */ /* 0x000fe20000000052 */
[C---:B----4-:R-:W-:Y:S01]  /*16250*/  FFMA R141, R40.reuse, R84, R141 ;  /* 0x00000054288d7223 */ /* 0x050fe2000000008d */
        /* <DEDUP_REMOVED lines=10> */
[-C--:B------:R-:W-:Y:S01]  /*16300*/  FFMA R39, R55, R139.reuse, R39 ;  /* 0x0000008b37277223 */ /* 0x080fe20000000027 */
[----:B------:R-:W-:Y:S01]  /*16310*/  FFMA R38, R63, R139, R38 ;  /* 0x0000008b3f267223 */ /* 0x000fe20000000026 */
        /* <DEDUP_REMOVED lines=313> */
[----:B------:R-:W-:-:S02]  /*176b0*/  FFMA R159, R47, R71, R159 ;  /* 0x000000472f9f7223 */ /* 0x000fc4000000009f */
        /* <DEDUP_REMOVED lines=84> */
[----:B------:R-:W-:-:S02]  /*17c00*/  FFMA R155, R139, R71, R155 ;  /* 0x000000478b9b7223 */ /* 0x000fc4000000009b */
[C---:B---3--:R-:W-:Y:S01]  /*17c10*/  FFMA R136, R40.reuse, R56, R136 ;  /* 0x0000003828887223 */ /* 0x048fe20000000088 */
        /* <DEDUP_REMOVED lines=84> */
[----:B--2---:R-:W-:-:S02]  /*18160*/  FFMA R36, R132, R52, R36 ;  /* 0x0000003484247223 */ /* 0x004fc40000000024 */
        /* <DEDUP_REMOVED lines=100> */
[----:B------:R-:W-:-:S02]  /*187b0*/  FFMA R167, R47, R59, R167 ;  /* 0x0000003b2fa77223 */ /* 0x000fc400000000a7 */
[----:B------:R-:W4:Y:S01]  /*187c0*/  LDS.128 R44, [R2.X4+UR4+0x520] ;  /* 0x00052004022c7984 */ /* 0x000f220008004c00 */
        /* <DEDUP_REMOVED lines=10> */
[----:B---3--:R-:W-:Y:S01]  /*18870*/  FFMA R18, R40, R84, R18 ;  /* 0x0000005428127223 */ /* 0x008fe20000000012 */
[----:B------:R-:W-:Y:S01]  /*18880*/  FFMA R144, R138, R126, R144 ;  /* 0x0000007e8a907223 */ /* 0x000fe20000000090 */
[C---:B------:R-:W-:Y:S01]  /*18890*/  FFMA R27, R40.reuse, R128, R27 ;  /* 0x00000080281b7223 */ /* 0x040fe2000000001b */
[----:B------:R-:W-:Y:S01]  /*188a0*/  FFMA R31, R40, R48, R31 ;  /* 0x00000030281f7223 */ /* 0x000fe2000000001f */
[----:B------:R-:W-:Y:S01]  /*188b0*/  FFMA R138, R138, R50, R24 ;  /* 0x000000328a8a7223 */ /* 0x000fe20000000018 */
[----:B------:R-:W-:Y:S01]  /*188c0*/  FFMA R33, R40, R124, R33 ;  /* 0x0000007c28217223 */ /* 0x000fe20000000021 */
        /* <DEDUP_REMOVED lines=61> */
[----:B------:R-:W-:Y:S01]  /*18ca0*/  FFMA R143, R87, R139, R143 ;  /* 0x0000008b578f7223 */ /* 0x000fe2000000008f */
        /* <DEDUP_REMOVED lines=15> */
[----:B------:R-:W-:Y:S01]  /*18da0*/  FFMA R138, R42, R58, R138 ;  /* 0x0000003a2a8a7223 */ /* 0x000fe2000000008a */
        /* <DEDUP_REMOVED lines=35> */
[----:B------:R-:W2:Y:S01]  /*18fe0*/  LDS.128 R40, [R2.X4+UR4+0x340] ;  /* 0x0003400402287984 */ /* 0x000ea20008004c00 */
        /* <DEDUP_REMOVED lines=34> */
[C---:B------:R-:W-:Y:S01]  /*19210*/  FFMA R28, R31.reuse, R99, R28 ;  /* 0x000000631f1c7223 */ /* 0x040fe2000000001c */
[----:B------:R-:W-:Y:S01]  /*19220*/  FFMA R27, R30, R94, R27 ;  /* 0x0000005e1e1b7223 */ /* 0x000fe2000000001b */
[C---:B------:R-:W-:Y:S01]  /*19230*/  FFMA R6, R31.reuse, R71, R6 ;  /* 0x000000471f067223 */ /* 0x040fe20000000006 */
[C---:B------:R-:W-:Y:S01]  /*19240*/  FFMA R29, R31.reuse, R79, R29 ;  /* 0x0000004f1f1d7223 */ /* 0x040fe2000000001d */
[----:B------:R-:W-:Y:S01]  /*19250*/  LDS.128 R132, [R2.X4+UR4+0x43f0] ;  /* 0x0043f00402847984 */ /* 0x000fe20008004c00 */
[C---:B--2---:R-:W-:Y:S01]  /*19260*/  FFMA R28, R40.reuse, R52, R28 ;  /* 0x00000034281c7223 */ /* 0x044fe2000000001c */
        /* <DEDUP_REMOVED lines=18> */
[-C--:B------:R-:W-:Y:S01]  /*19390*/  FFMA R24, R73, R45.reuse, R24 ;  /* 0x0000002d49187223 */ /* 0x080fe20000000018 */
[----:B------:R-:W-:Y:S01]  /*193a0*/  FFMA R139, R89, R45, R139 ;  /* 0x0000002d598b7223 */ /* 0x000fe2000000008b */
[----:B------:R-:W-:Y:S01]  /*193b0*/  FFMA R143, R45, R121, R143 ;  /* 0x000000792d8f7223 */ /* 0x000fe2000000008f */
[----:B------:R-:W-:Y:S01]  /*193c0*/  FFMA R144, R117, R45, R144 ;  /* 0x0000002d75907223 */ /* 0x000fe20000000090 */
[----:B------:R-:W-:Y:S01]  /*193d0*/  FFMA R24, R74, R46, R24 ;  /* 0x0000002e4a187223 */ /* 0x000fe20000000018 */
[C---:B------:R-:W-:Y:S01]  /*193e0*/  FFMA R49, R43.reuse, R67, R49 ;  /* 0x000000432b317223 */ /* 0x040fe20000000031 */
[C---:B------:R-:W-:Y:S01]  /*193f0*/  FFMA R50, R43.reuse, R63, R50 ;  /* 0x0000003f2b327223 */ /* 0x040fe20000000032 */
[----:B------:R-:W-:Y:S01]  /*19400*/  FFMA R51, R43, R59, R51 ;  /* 0x0000003b2b337223 */ /* 0x000fe20000000033 */
[----:B------:R-:W-:Y:S01]  /*19410*/  FFMA R139, R46, R90, R139 ;  /* 0x0000005a2e8b7223 */ /* 0x000fe2000000008b */
[-C--:B------:R-:W-:Y:S01]  /*19420*/  FFMA R143, R122, R46.reuse, R143 ;  /* 0x0000002e7a8f7223 */ /* 0x080fe2000000008f */
[----:B------:R-:W1:Y:S01]  /*19430*/  LDS.128 R40, [R2.X4+UR4+0x140] ;  /* 0x0001400402287984 */ /* 0x000e620008004c00 */
[----:B------:R-:W-:Y:S01]  /*19440*/  FFMA R144, R118, R46, R144 ;  /* 0x0000002e76907223 */ /* 0x000fe20000000090 */
[-C--:B------:R-:W-:Y:S01]  /*19450*/  FFMA R24, R75, R47.reuse, R24 ;  /* 0x0000002f4b187223 */ /* 0x080fe20000000018 */
[-C--:B------:R-:W-:Y:S01]  /*19460*/  FFMA R139, R91, R47.reuse, R139 ;  /* 0x0000002f5b8b7223 */ /* 0x080fe2000000008b */
[-C--:B------:R-:W-:Y:S01]  /*19470*/  FFMA R143, R123, R47.reuse, R143 ;  /* 0x0000002f7b8f7223 */ /* 0x080fe2000000008f */
[----:B------:R-:W-:Y:S01]  /*19480*/  FFMA R144, R119, R47, R144 ;  /* 0x0000002f77907223 */ /* 0x000fe20000000090 */
[-C--:B---3--:R-:W-:Y:S01]  /*19490*/  FFMA R24, R108, R32.reuse, R24 ;  /* 0x000000206c187223 */ /* 0x088fe20000000018 */
[-C--:B------:R-:W-:Y:S01]  /*194a0*/  FFMA R139, R112, R32.reuse, R139 ;  /* 0x00000020708b7223 */ /* 0x080fe2000000008b */
[----:B------:R-:W-:Y:S01]  /*194b0*/  FFMA R143, R104, R32, R143 ;  /* 0x00000020688f7223 */ /* 0x000fe2000000008f */
[----:B------:R-:W-:Y:S01]  /*194c0*/  FFMA R144, R32, R100, R144 ;  /* 0x0000006420907223 */ /* 0x000fe20000000090 */
[----:B------:R-:W-:Y:S01]  /*194d0*/  FFMA R24, R33, R109, R24 ;  /* 0x0000006d21187223 */ /* 0x000fe20000000018 */
[-C--:B------:R-:W-:Y:S01]  /*194e0*/  FFMA R139, R113, R33.reuse, R139 ;  /* 0x00000021718b7223 */ /* 0x080fe2000000008b */
[-C--:B------:R-:W-:Y:S01]  /*194f0*/  FFMA R143, R105, R33.reuse, R143 ;  /* 0x00000021698f7223 */ /* 0x080fe2000000008f */
[----:B------:R-:W-:Y:S01]  /*19500*/  FFMA R144, R101, R33, R144 ;  /* 0x0000002165907223 */ /* 0x000fe20000000090 */
[----:B------:R-:W-:Y:S01]  /*19510*/  FFMA R24, R110, R34, R24 ;  /* 0x000000226e187223 */ /* 0x000fe20000000018 */
[----:B------:R-:W-:Y:S01]  /*19520*/  FFMA R139, R34, R114, R139 ;  /* 0x00000072228b7223 */ /* 0x000fe2000000008b */
[-C--:B------:R-:W-:Y:S01]  /*19530*/  FFMA R143, R106, R34.reuse, R143 ;  /* 0x000000226a8f7223 */ /* 0x080fe2000000008f */
[----:B------:R-:W3:Y:S01]  /*19540*/  LDS.128 R44, [R2.X4+UR4+0x4730] ;  /* 0x00473004022c7984 */ /* 0x000ee20008004c00 */
[----:B------:R-:W-:Y:S01]  /*19550*/  FFMA R144, R102, R34, R144 ;  /* 0x0000002266907223 */ /* 0x000fe20000000090 */
[----:B------:R-:W-:Y:S01]  /*19560*/  FFMA R24, R111, R35, R24 ;  /* 0x000000236f187223 */ /* 0x000fe20000000018 */
[----:B------:R-:W-:Y:S01]  /*19570*/  FFMA R143, R35, R107, R143 ;  /* 0x0000006b238f7223 */ /* 0x000fe2000000008f */
[-C--:B------:R-:W-:Y:S01]  /*19580*/  FFMA R139, R115, R35.reuse, R139 ;  /* 0x00000023738b7223 */ /* 0x080fe2000000008b */
[----:B------:R-:W-:Y:S01]  /*19590*/  FFMA R144, R103, R35, R144 ;  /* 0x0000002367907223 */ /* 0x000fe20000000090 */
[-C--:B--2---:R-:W-:Y:S01]  /*195a0*/  FFMA R6, R96, R28.reuse, R24 ;  /* 0x0000001c60067223 */ /* 0x084fe20000000018 */
[-C--:B------:R-:W-:Y:S01]  /*195b0*/  FFMA R24, R68, R28.reuse, R143 ;  /* 0x0000001c44187223 */ /* 0x080fe2000000008f */
[----:B------:R-:W-:Y:S01]  /*195c0*/  FFMA R27, R92, R28, R139 ;  /* 0x0000001c5c1b7223 */ /* 0x000fe2000000008b */
[----:B------:R-:W-:Y:S01]  /*195d0*/  FFMA R144, R28, R76, R144 ;  /* 0x0000004c1c907223 */ /* 0x000fe20000000090 */
[----:B------:R-:W-:Y:S01]  /*195e0*/  FFMA R6, R29, R97, R6 ;  /* 0x000000611d067223 */ /* 0x000fe20000000006 */
[-C--:B------:R-:W-:Y:S01]  /*195f0*/  FFMA R24, R69, R29.reuse, R24 ;  /* 0x0000001d45187223 */ /* 0x080fe20000000018 */
[-C--:B------:R-:W-:Y:S01]  /*19600*/  FFMA R27, R93, R29.reuse, R27 ;  /* 0x0000001d5d1b7223 */ /* 0x080fe2000000001b */
[----:B------:R-:W-:Y:S01]  /*19610*/  FFMA R29, R77, R29, R144 ;  /* 0x0000001d4d1d7223 */ /* 0x000fe20000000090 */
[----:B------:R-:W2:Y:S01]  /*19620*/  LDS.128 R32, [R2.X4+UR4+0x6130] ;  /* 0x0061300402207984 */ /* 0x000ea20008004c00 */
[-C--:B------:R-:W-:Y:S01]  /*19630*/  FFMA R6, R98, R30.reuse, R6 ;  /* 0x0000001e62067223 */ /* 0x080fe20000000006 */
[-C--:B------:R-:W-:Y:S01]  /*19640*/  FFMA R24, R70, R30.reuse, R24 ;  /* 0x0000001e46187223 */ /* 0x080fe20000000018 */
[----:B------:R-:W-:Y:S01]  /*19650*/  FFMA R29, R78, R30, R29 ;  /* 0x0000001e4e1d7223 */ /* 0x000fe2000000001d */
[----:B------:R-:W-:Y:S01]  /*19660*/  FFMA R27, R30, R94, R27 ;  /* 0x0000005e1e1b7223 */ /* 0x000fe2000000001b */
[----:B------:R-:W-:Y:S01]  /*19670*/  FFMA R6, R99, R31, R6 ;  /* 0x0000001f63067223 */ /* 0x000fe20000000006 */
[----:B------:R-:W-:Y:S01]  /*19680*/  FFMA R24, R31, R71, R24 ;  /* 0x000000471f187223 */ /* 0x000fe20000000018 */
[-C--:B------:R-:W-:Y:S01]  /*19690*/  FFMA R29, R79, R31.reuse, R29 ;  /* 0x0000001f4f1d7223 */ /* 0x080fe2000000001d */
[----:B------:R-:W-:Y:S01]  /*196a0*/  FFMA R27, R95, R31, R27 ;  /* 0x0000001f5f1b7223 */ /* 0x000fe2000000001b */
[-C--:B-1----:R-:W-:Y:S01]  /*196b0*/  FFMA R6, R52, R40.reuse, R6 ;  /* 0x0000002834067223 */ /* 0x082fe20000000006 */
[----:B------:R-:W-:Y:S01]  /*196c0*/  FFMA R24, R64, R40, R24 ;  /* 0x0000002840187223 */ /* 0x000fe20000000018 */
[----:B------:R-:W-:Y:S01]  /*196d0*/  FFMA R29, R40, R60, R29 ;  /* 0x0000003c281d7223 */ /* 0x000fe2000000001d */
[----:B------:R-:W-:Y:S01]  /*196e0*/  FFMA R27, R56, R40, R27 ;  /* 0x00000028381b7223 */ /* 0x000fe2000000001b */
[----:B------:R-:W-:Y:S01]  /*196f0*/  FFMA R73, R41, R53, R6 ;  /* 0x0000003529497223 */ /* 0x000fe20000000006 */
[-C--:B------:R-:W-:Y:S01]  /*19700*/  FFMA R72, R65, R41.reuse, R24 ;  /* 0x0000002941487223 */ /* 0x080fe20000000018 */
[-C--:B------:R-:W-:Y:S01]  /*19710*/  FFMA R74, R61, R41.reuse, R29 ;  /* 0x000000293d4a7223 */ /* 0x080fe2000000001d */
[----:B------:R-:W-:Y:S01]  /*19720*/  FFMA R75, R57, R41, R27 ;  /* 0x00000029394b7223 */ /* 0x000fe2000000001b */
[----:B------:R-:W1:Y:S01]  /*19730*/  LDS.128 R28, [R2.X4+UR4+0x6330] ;  /* 0x00633004021c7984 */ /* 0x000e620008004c00 */
[-C--:B------:R-:W-:Y:S01]  /*19740*/  FFMA R72, R66, R42.reuse, R72 ;  /* 0x0000002a42487223 */ /* 0x080fe20000000048 */
[-C--:B------:R-:W-:Y:S01]  /*19750*/  FFMA R73, R54, R42.reuse, R73 ;  /* 0x0000002a36497223 */ /* 0x080fe20000000049 */
[----:B------:R-:W-:Y:S01]  /*19760*/  FFMA R74, R62, R42, R74 ;  /* 0x0000002a3e4a7223 */ /* 0x000fe2000000004a */
[----:B------:R-:W-:Y:S01]  /*19770*/  FFMA R75, R42, R58, R75 ;  /* 0x0000003a2a4b7223 */ /* 0x000fe2000000004b */
[----:B------:R-:W-:Y:S01]  /*19780*/  FFMA R72, R43, R67, R72 ;  /* 0x000000432b487223 */ /* 0x000fe20000000048 */
        /* <DEDUP_REMOVED lines=19> */
[----:B------:R-:W3:Y:S01]  /*198c0*/  LDS.128 R40, [R2.X4+UR4+0x6530] ;  /* 0x0065300402287984 */ /* 0x000ee20008004c00 */
[C---:B--2---:R-:W-:Y:S01]  /*198d0*/  FFMA R5, R32.reuse, R68, R0 ;  /* 0x0000004420057223 */ /* 0x044fe20000000000 */
[C---:B------:R-:W-:Y:S01]  /*198e0*/  FFMA R0, R32.reuse, R96, R20 ;  /* 0x0000006020007223 */ /* 0x040fe20000000014 */
[C---:B------:R-:W-:Y:S01]  /*198f0*/  FFMA R20, R32.reuse, R76, R26 ;  /* 0x0000004c20147223 */ /* 0x040fe2000000001a */
[----:B------:R-:W2:Y:S01]  /*19900*/  LDS.128 R44, [R2.X4+UR4+0x6730] ;  /* 0x00673004022c7984 */ /* 0x000ea20008004c00 */
        /* <DEDUP_REMOVED lines=14> */
[-C--:B------:R-:W-:Y:S01]  /*199f0*/  FFMA R28, R69, R29.reuse, R11 ;  /* 0x0000001d451c7223 */ /* 0x080fe2000000000b */
[-C--:B------:R-:W-:Y:S01]  /*19a00*/  FFMA R5, R97, R29.reuse, R5 ;  /* 0x0000001d61057223 */ /* 0x080fe20000000005 */
[----:B------:R-:W1:Y:S01]  /*19a10*/  LDS.128 R8, [R2.X4+UR4+0x4740] ;  /* 0x0047400402087984 */ /* 0x000e620008004c00 */
[-C--:B------:R-:W-:Y:S01]  /*19a20*/  FFMA R21, R77, R29.reuse, R21 ;  /* 0x0000001d4d157223 */ /* 0x080fe20000000015 */
[----:B------:R-:W-:Y:S01]  /*19a30*/  FFMA R0, R93, R29, R0 ;  /* 0x0000001d5d007223 */ /* 0x000fe20000000000 */
[-C--:B------:R-:W-:Y:S01]  /*19a40*/  FFMA R28, R70, R30.reuse, R28 ;  /* 0x0000001e461c7223 */ /* 0x080fe2000000001c */
[----:B------:R-:W4:Y:S01]  /*19a50*/  LDS.128 R24, [R2.X4+UR4+0x6140] ;  /* 0x0061400402187984 */ /* 0x000f220008004c00 */
[-C--:B------:R-:W-:Y:S01]  /*19a60*/  FFMA R29, R98, R30.reuse, R5 ;  /* 0x0000001e621d7223 */ /* 0x080fe20000000005 */
[-C--:B------:R-:W-:Y:S01]  /*19a70*/  FFMA R21, R78, R30.reuse, R21 ;  /* 0x0000001e4e157223 */ /* 0x080fe20000000015 */
[----:B------:R-:W-:Y:S01]  /*19a80*/  FFMA R30, R94, R30, R0 ;  /* 0x0000001e5e1e7223 */ /* 0x000fe20000000000 */
[-C--:B------:R-:W-:Y:S01]  /*19a90*/  FFMA R32, R99, R35.reuse, R32 ;  /* 0x0000002363207223 */ /* 0x080fe20000000020 */
[-C--:B------:R-:W-:Y:S01]  /*19aa0*/  FFMA R20, R79, R35.reuse, R20 ;  /* 0x000000234f147223 */ /* 0x080fe20000000014 */
        /* <DEDUP_REMOVED lines=17> */
[-C--:B------:R-:W-:Y:S01]  /*19bc0*/  FFMA R77, R77, R45.reuse, R14 ;  /* 0x0000002d4d4d7223 */ /* 0x080fe2000000000e */
[-C--:B------:R-:W-:Y:S01]  /*19bd0*/  FFMA R23, R97, R45.reuse, R23 ;  /* 0x0000002d61177223 */ /* 0x080fe20000000017 */
[----:B------:R-:W-:Y:S01]  /*19be0*/  FFMA R45, R93, R45, R4 ;  /* 0x0000002d5d2d7223 */ /* 0x000fe20000000004 */
[-C--:B------:R-:W-:Y:S01]  /*19bf0*/  FFMA R70, R70, R46.reuse, R7 ;  /* 0x0000002e46467223 */ /* 0x080fe20000000007 */
[-C--:B------:R-:W-:Y:S01]  /*19c00*/  FFMA R84, R97, R41.reuse, R15 ;  /* 0x0000002961547223 */ /* 0x080fe2000000000f */
[----:B------:R-:W2:Y:S01]  /*19c10*/  LDS.128 R4, [R2.X4+UR4+0x6340] ;  /* 0x0063400402047984 */ /* 0x000ea20008004c00 */
[----:B------:R-:W-:Y:S01]  /*19c20*/  FFMA R85, R93, R41, R13 ;  /* 0x000000295d557223 */ /* 0x000fe2000000000d */
        /* <DEDUP_REMOVED lines=14> */
[----:B------:R-:W1:Y:S01]  /*19d10*/  LDS.128 R12, [R2.X4+UR4+0x6540] ;  /* 0x00654004020c7984 */ /* 0x000e620008004c00 */
[C---:B----4-:R-:W-:Y:S01]  /*19d20*/  FFMA R32, R24.reuse, R52, R32 ;  /* 0x0000003418207223 */ /* 0x050fe20000000020 */
[-C--:B------:R-:W-:Y:S01]  /*19d30*/  FFMA R119, R55, R11.reuse, R8 ;  /* 0x0000000b37777223 */ /* 0x080fe20000000008 */
[-C--:B------:R-:W-:Y:S01]  /*19d40*/  FFMA R129, R63, R11.reuse, R10 ;  /* 0x0000000b3f817223 */ /* 0x080fe2000000000a */
[C---:B------:R-:W-:Y:S01]  /*19d50*/  FFMA R10, R24.reuse, R64, R33 ;  /* 0x00000040180a7223 */ /* 0x040fe20000000021 */
[C---:B------:R-:W-:Y:S01]  /*19d60*/  FFMA R8, R24.reuse, R56, R35 ;  /* 0x0000003818087223 */ /* 0x040fe20000000023 */
[-C--:B------:R-:W-:Y:S01]  /*19d70*/  FFMA R118, R67, R11.reuse, R118 ;  /* 0x0000000b43767223 */ /* 0x080fe20000000076 */
        /* <DEDUP_REMOVED lines=9> */
[----:B------:R-:W3:Y:S01]  /*19e10*/  LDS.128 R8, [R2.X4+UR4+0x6740] ;  /* 0x0067400402087984 */ /* 0x000ee20008004c00 */
[-C--:B------:R-:W-:Y:S01]  /*19e20*/  FFMA R0, R78, R42.reuse, R0 ;  /* 0x0000002a4e007223 */ /* 0x080fe20000000000 */
[----:B------:R-:W-:Y:S01]  /*19e30*/  FFMA R85, R94, R42, R85 ;  /* 0x0000002a5e557223 */ /* 0x000fe20000000055 */
[-C--:B------:R-:W-:Y:S01]  /*19e40*/  FFMA R103, R67, R27.reuse, R24 ;  /* 0x0000001b43677223 */ /* 0x080fe20000000018 */
[----:B------:R-:W-:Y:S01]  /*19e50*/  FFMA R117, R59, R27, R20 ;  /* 0x0000001b3b757223 */ /* 0x000fe20000000014 */
[C---:B------:R-:W-:Y:S01]  /*19e60*/  FFMA R84, R99.reuse, R43, R84 ;  /* 0x0000002b63547223 */ /* 0x040fe20000000054 */
[----:B------:R-:W-:Y:S01]  /*19e70*/  FFMA R68, R99, R47, R68 ;  /* 0x0000002f63447223 */ /* 0x000fe20000000044 */
[----:B------:R-:W-:Y:S01]  /*19e80*/  FFMA R115, R55, R27, R22 ;  /* 0x0000001b37737223 */ /* 0x000fe20000000016 */
[C---:B--2---:R-:W-:Y:S01]  /*19e90*/  FFMA R28, R4.reuse, R64, R28 ;  /* 0x00000040041c7223 */ /* 0x044fe2000000001c */
[C---:B------:R-:W-:Y:S01]  /*19ea0*/  FFMA R20, R4.reuse, R56, R31 ;  /* 0x0000003804147223 */ /* 0x040fe2000000001f */
[C---:B------:R-:W-:Y:S01]  /*19eb0*/  FFMA R24, R4.reuse, R52, R29 ;  /* 0x0000003404187223 */ /* 0x040fe2000000001d */
[-C--:B------:R-:W-:Y:S01]  /*19ec0*/  FFMA R16, R71, R43.reuse, R16 ;  /* 0x0000002b47107223 */ /* 0x080fe20000000010 */
[-C--:B------:R-:W-:Y:S01]  /*19ed0*/  FFMA R0, R79, R43.reuse, R0 ;  /* 0x0000002b4f007223 */ /* 0x080fe20000000000 */
[----:B------:R-:W-:Y:S01]  /*19ee0*/  FFMA R85, R95, R43, R85 ;  /* 0x0000002b5f557223 */ /* 0x000fe20000000055 */
[----:B------:R-:W-:Y:S01]  /*19ef0*/  FFMA R22, R4, R60, R21 ;  /* 0x0000003c04167223 */ /* 0x000fe20000000015 */
[-C--:B------:R-:W-:Y:S01]  /*19f00*/  FFMA R99, R65, R5.reuse, R28 ;  /* 0x0000000541637223 */ /* 0x080fe2000000001c */
[-C--:B------:R-:W-:Y:S01]  /*19f10*/  FFMA R23, R57, R5.reuse, R20 ;  /* 0x0000000539177223 */ /* 0x080fe20000000014 */
[-C--:B------:R-:W-:Y:S01]  /*19f20*/  FFMA R21, R53, R5.reuse, R24 ;  /* 0x0000000535157223 */ /* 0x080fe20000000018 */
[----:B------:R-:W-:Y:S01]  /*19f30*/  LDS.128 R40, [R2.X4+UR4+0x150] ;  /* 0x0001500402287984 */ /* 0x000fe20008004c00 */
[----:B------:R-:W-:Y:S01]  /*19f40*/  FFMA R116, R62, R26, R25 ;  /* 0x0000001a3e747223 */ /* 0x000fe20000000019 */
[----:B------:R-:W-:Y:S01]  /*19f50*/  FFMA R101, R61, R5, R22 ;  /* 0x000000053d657223 */ /* 0x000fe20000000016 */
[-C--:B------:R-:W-:Y:S01]  /*19f60*/  FFMA R102, R58, R6.reuse, R23 ;  /* 0x000000063a667223 */ /* 0x080fe20000000017 */
[----:B------:R-:W2:Y:S01]  /*19f70*/  LDS.128 R28, [R80+0x550] ;  /* 0x00055000501c7984 */ /* 0x000ea20000000c00 */
[----:B------:R-:W-:Y:S01]  /*19f80*/  FFMA R116, R63, R27, R116 ;  /* 0x0000001b3f747223 */ /* 0x000fe20000000074 */
[----:B------:R-:W-:Y:S01]  /*19f90*/  FFMA R100, R54, R6, R21 ;  /* 0x0000000636647223 */ /* 0x000fe20000000015 */
[-C--:B------:R-:W-:Y:S01]  /*19fa0*/  FFMA R78, R78, R46.reuse, R77 ;  /* 0x0000002e4e4e7223 */ /* 0x080fe2000000004d */
[----:B------:R-:W-:Y:S01]  /*19fb0*/  LDS.128 R20, [R80+0x350] ;  /* 0x0003500050147984 */ /* 0x000fe20000000c00 */
[----:B------:R-:W-:Y:S01]  /*19fc0*/  FFMA R46, R94, R46, R45 ;  /* 0x0000002e5e2e7223 */ /* 0x000fe2000000002d */
[-C--:B------:R-:W-:Y:S01]  /*19fd0*/  FFMA R101, R62, R6.reuse, R101 ;  /* 0x000000063e657223 */ /* 0x080fe20000000065 */
[----:B------:R-:W-:Y:S01]  /*19fe0*/  FFMA R99, R66, R6, R99 ;  /* 0x0000000642637223 */ /* 0x000fe20000000063 */
[----:B------:R-:W4:Y:S01]  /*19ff0*/  LDS.128 R24, [R80+0x750] ;  /* 0x0007500050187984 */ /* 0x000f220000000c00 */
[-C--:B------:R-:W-:Y:S01]  /*1a000*/  FFMA R71, R71, R47.reuse, R70 ;  /* 0x0000002f47477223 */ /* 0x080fe20000000046 */
[-C--:B------:R-:W-:Y:S01]  /*1a010*/  FFMA R79, R79, R47.reuse, R78 ;  /* 0x0000002f4f4f7223 */ /* 0x080fe2000000004e */
[----:B------:R-:W-:Y:S01]  /*1a020*/  FFMA R47, R95, R47, R46 ;  /* 0x0000002f5f2f7223 */ /* 0x000fe2000000002e */
[----:B------:R-:W5:Y:S01]  /*1a030*/  LDS.128 R32, [R80+0x150] ;  /* 0x0001500050207984 */ /* 0x000f620000000c00 */
        /* <DEDUP_REMOVED lines=8> */
[----:B------:R-:W1:Y:S01]  /*1a0c0*/  LDS.128 R4, [R2.X4+UR4+0x350] ;  /* 0x0003500402047984 */ /* 0x000e620008004c00 */
        /* <DEDUP_REMOVED lines=15> */
[----:B------:R-:W3:Y:S01]  /*1a1c0*/  LDS.128 R12, [R2.X4+UR4+0x550] ;  /* 0x00055004020c7984 */ /* 0x000ee20008004c00 */
[----:B------:R-:W-:Y:S01]  /*1a1d0*/  FFMA R8, R8, R56, R47 ;  /* 0x0000003808087223 */ /* 0x000fe2000000002f */
[-C--:B------:R-:W-:Y:S01]  /*1a1e0*/  FFMA R79, R61, R9.reuse, R79 ;  /* 0x000000093d4f7223 */ /* 0x080fe2000000004f */
[-C--:B------:R-:W-:Y:S01]  /*1a1f0*/  FFMA R71, R65, R9.reuse, R71 ;  /* 0x0000000941477223 */ /* 0x080fe20000000047 */
[-C--:B------:R-:W-:Y:S01]  /*1a200*/  FFMA R53, R53, R9.reuse, R68 ;  /* 0x0000000935357223 */ /* 0x080fe20000000044 */
[----:B------:R-:W-:Y:S01]  /*1a210*/  FFMA R9, R57, R9, R8 ;  /* 0x0000000939097223 */ /* 0x000fe20000000008 */
[----:B--2---:R-:W-:Y:S01]  /*1a220*/  FFMA R8, R40, R28, R73 ;  /* 0x0000001c28087223 */ /* 0x004fe20000000049 */
        /* <DEDUP_REMOVED lines=8> */
[C---:B------:R-:W-:Y:S01]  /*1a2b0*/  FFMA R55, R41.reuse, R29, R8 ;  /* 0x0000001d29377223 */ /* 0x040fe20000000008 */
[C---:B----4-:R-:W-:Y:S01]  /*1a2c0*/  FFMA R72, R40.reuse, R24, R72 ;  /* 0x0000001828487223 */ /* 0x050fe20000000048 */
[C---:B------:R-:W-:Y:S01]  /*1a2d0*/  FFMA R74, R40.reuse, R20, R74 ;  /* 0x00000014284a7223 */ /* 0x040fe2000000004a */
[----:B------:R-:W2:Y:S01]  /*1a2e0*/  LDS.128 R8, [R2.X4+UR4+0x750] ;  /* 0x0007500402087984 */ /* 0x000ea20008004c00 */
[----:B-----5:R-:W-:Y:S01]  /*1a2f0*/  FFMA R40, R40, R32, R75 ;  /* 0x0000002028287223 */ /* 0x020fe2000000004b */
        /* <DEDUP_REMOVED lines=141> */
[----:B------:R-:W4:Y:S01]  /*1abd0*/  LDS.128 R64, [R2.X4+UR4+0x6150] ;  /* 0x0061500402407984 */ /* 0x000f220008004c00 */
[C---:B------:R-:W-:Y:S01]  /*1abe0*/  FFMA R107, R19.reuse, R27, R10 ;  /* 0x0000001b136b7223 */ /* 0x040fe2000000000a */
[----:B------:R-:W-:Y:S01]  /*1abf0*/  FFMA R121, R19, R23, R8 ;  /* 0x0000001713797223 */ /* 0x000fe20000000008 */
        /* <DEDUP_REMOVED lines=18> */
[C---:B-1----:R-:W-:Y:S01]  /*1ad20*/  FFMA R6, R12.reuse, R24, R81 ;  /* 0x000000180c067223 */ /* 0x042fe20000000051 */
        /* <DEDUP_REMOVED lines=8> */
[C---:B---3--:R-:W-:Y:S01]  /*1adb0*/  FFMA R130, R40.reuse, R32, R130 ;  /* 0x0000002028827223 */ /* 0x048fe20000000082 */
        /* <DEDUP_REMOVED lines=49> */
[----:B------:R-:W-:Y:S01]  /*1b0d0*/  LDS.128 R52, [R80+0x360] ;  /* 0x0003600050347984 */ /* 0x000fe20000000c00 */
[C---:B------:R-:W-:Y:S01]  /*1b0e0*/  FFMA R13, R9.reuse, R21, R12 ;  /* 0x00000015090d7223 */ /* 0x040fe2000000000c */
[----:B------:R-:W-:Y:S01]  /*1b0f0*/  FFMA R15, R9, R25, R8 ;  /* 0x00000019090f7223 */ /* 0x000fe20000000008 */
[C---:B------:R-:W-:Y:S01]  /*1b100*/  FFMA R12, R10.reuse, R34, R39 ;  /* 0x000000220a0c7223 */ /* 0x040fe20000000027 */
[----:B------:R-:W2:Y:S01]  /*1b110*/  LDS.128 R100, [R2.X4+UR4+0x160] ;  /* 0x0001600402647984 */ /* 0x000ea20008004c00 */
        /* <DEDUP_REMOVED lines=8> */
[----:B------:R-:W-:-:S03]  /*1b1a0*/  FFMA R11, R11, R35, R12 ;  /* 0x000000230b0b7223 */ /* 0x000fc6000000000c */
[----:B------:R-:W5:Y:S01]  /*1b1b0*/  LDS.128 R36, [R80+0x160] ;  /* 0x0001600050247984 */ /* 0x000f620000000c00 */
[C---:B-1----:R-:W-:Y:S01]  /*1b1c0*/  FFMA R47, R40.reuse, R24, R47 ;  /* 0x00000018282f7223 */ /* 0x042fe2000000002f */
        /* <DEDUP_REMOVED lines=15> */
[----:B------:R-:W-:Y:S01]  /*1b2c0*/  FFMA R12, R5, R33, R12 ;  /* 0x00000021050c7223 */ /* 0x000fe2000000000c */
[-C--:B------:R-:W-:Y:S01]  /*1b2d0*/  FFMA R0, R6, R22.reuse, R0 ;  /* 0x0000001606007223 */ /* 0x080fe20000000000 */
[C---:B------:R-:W-:Y:S01]  /*1b2e0*/  FFMA R29, R41.reuse, R29, R96 ;  /* 0x0000001d291d7223 */ /* 0x040fe20000000060 */
[----:B------:R-:W-:Y:S01]  /*1b2f0*/  FFMA R33, R41, R33, R98 ;  /* 0x0000002129217223 */ /* 0x000fe20000000062 */
[----:B------:R-:W-:Y:S01]  /*1b300*/  FFMA R22, R42, R22, R97 ;  /* 0x000000162a167223 */ /* 0x000fe20000000061 */
[C---:B------:R-:W-:Y:S01]  /*1b310*/  FFMA R4, R6.reuse, R26, R4 ;  /* 0x0000001a06047223 */ /* 0x040fe20000000004 */
[C---:B------:R-:W-:Y:S01]  /*1b320*/  FFMA R5, R6.reuse, R30, R13 ;  /* 0x0000001e06057223 */ /* 0x040fe2000000000d */
[----:B------:R-:W-:Y:S01]  /*1b330*/  FFMA R12, R6, R34, R12 ;  /* 0x00000022060c7223 */ /* 0x000fe2000000000c */
[C---:B------:R-:W-:Y:S01]  /*1b340*/  FFMA R30, R42.reuse, R30, R29 ;  /* 0x0000001e2a1e7223 */ /* 0x040fe2000000001d */
[----:B------:R-:W-:Y:S01]  /*1b350*/  FFMA R34, R42, R34, R33 ;  /* 0x000000222a227223 */ /* 0x000fe20000000021 */
[-C--:B------:R-:W-:Y:S01]  /*1b360*/  FFMA R6, R7, R23.reuse, R0 ;  /* 0x0000001707067223 */ /* 0x080fe20000000000 */
[C---:B--2---:R-:W-:Y:S01]  /*1b370*/  FFMA R70, R100.reuse, R52, R70 ;  /* 0x0000003464467223 */ /* 0x044fe20000000046 */
[----:B------:R-:W-:Y:S01]  /*1b380*/  FFMA R42, R43, R23, R22 ;  /* 0x000000172b2a7223 */ /* 0x000fe20000000016 */
[----:B------:R-:W-:Y:S01]  /*1b390*/  FFMA R4, R7, R27, R4 ;  /* 0x0000001b07047223 */ /* 0x000fe20000000004 */
[----:B------:R-:W2:Y:S01]  /*1b3a0*/  LDS.128 R20, [R2.X4+UR4+0x760] ;  /* 0x0007600402147984 */ /* 0x000ea20008004c00 */
[C---:B----4-:R-:W-:Y:S01]  /*1b3b0*/  FFMA R68, R100.reuse, R60, R68 ;  /* 0x0000003c64447223 */ /* 0x050fe20000000044 */
[----:B------:R-:W-:Y:S01]  /*1b3c0*/  FFMA R25, R101, R53, R70 ;  /* 0x0000003565197223 */ /* 0x000fe20000000046 */
[C---:B------:R-:W-:Y:S01]  /*1b3d0*/  FFMA R5, R7.reuse, R31, R5 ;  /* 0x0000001f07057223 */ /* 0x040fe20000000005 */
[----:B------:R-:W-:Y:S01]  /*1b3e0*/  FFMA R7, R7, R35, R12 ;  /* 0x0000002307077223 */ /* 0x000fe2000000000c */
[----:B-----5:R-:W-:Y:S01]  /*1b3f0*/  FFMA R92, R100, R56, R92 ;  /* 0x00000038645c7223 */ /* 0x020fe2000000005c */
[----:B------:R-:W-:Y:S01]  /*1b400*/  FFMA R13, R101, R61, R68 ;  /* 0x0000003d650d7223 */ /* 0x000fe20000000044 */
[----:B------:R-:W-:Y:S01]  /*1b410*/  FFMA R12, R102, R54, R25 ;  /* 0x00000036660c7223 */ /* 0x000fe20000000019 */
[----:B------:R-:W-:Y:S01]  /*1b420*/  FFMA R40, R43, R27, R40 ;  /* 0x0000001b2b287223 */ /* 0x000fe20000000028 */
[----:B------:R-:W-:Y:S01]  /*1b430*/  FFMA R94, R100, R36, R94 ;  /* 0x00000024645e7223 */ /* 0x000fe2000000005e */
[C---:B------:R-:W-:Y:S01]  /*1b440*/  FFMA R15, R101.reuse, R57, R92 ;  /* 0x00000039650f7223 */ /* 0x040fe2000000005c */
[C---:B------:R-:W-:Y:S01]  /*1b450*/  FFMA R98, R102.reuse, R62, R13 ;  /* 0x0000003e66627223 */ /* 0x040fe2000000000d */
[----:B------:R-:W4:Y:S01]  /*1b460*/  LDS.128 R116, [R2.X4+UR4+0x2560] ;  /* 0x0025600402747984 */ /* 0x000f220008004c00 */
[----:B------:R-:W-:Y:S01]  /*1b470*/  FFMA R101, R101, R37, R94 ;  /* 0x0000002565657223 */ /* 0x000fe2000000005e */
[----:B------:R-:W-:Y:S01]  /*1b480*/  FFMA R14, R102, R58, R15 ;  /* 0x0000003a660e7223 */ /* 0x000fe2000000000f */
[C---:B------:R-:W-:Y:S01]  /*1b490*/  FFMA R98, R103.reuse, R63, R98 ;  /* 0x0000003f67627223 */ /* 0x040fe20000000062 */
[----:B-1----:R-:W-:Y:S01]  /*1b4a0*/  FFMA R88, R48, R60, R88 ;  /* 0x0000003c30587223 */ /* 0x002fe20000000058 */
        /* <DEDUP_REMOVED lines=8> */
[----:B------:R-:W1:Y:S01]  /*1b530*/  LDS.128 R12, [R2.X4+UR4+0x2160] ;  /* 0x00216004020c7984 */ /* 0x000e620008004c00 */
[C---:B------:R-:W-:Y:S01]  /*1b540*/  FFMA R29, R49.reuse, R53, R0 ;  /* 0x00000035311d7223 */ /* 0x040fe20000000000 */
[----:B------:R-:W-:Y:S01]  /*1b550*/  FFMA R24, R50, R58, R27 ;  /* 0x0000003a32187223 */ /* 0x000fe2000000001b */
[----:B---3--:R-:W-:Y:S01]  /*1b560*/  FFMA R26, R44, R60, R71 ;  /* 0x0000003c2c1a7223 */ /* 0x008fe20000000047 */
[----:B------:R-:W-:Y:S01]  /*1b570*/  FFMA R25, R49, R61, R88 ;  /* 0x0000003d31197223 */ /* 0x000fe20000000058 */
[----:B------:R-:W-:Y:S01]  /*1b580*/  FFMA R96, R50, R54, R29 ;  /* 0x0000003632607223 */ /* 0x000fe2000000001d */
[----:B------:R-:W-:Y:S01]  /*1b590*/  FFMA R95, R51, R59, R24 ;  /* 0x0000003b335f7223 */ /* 0x000fe20000000018 */
[C---:B------:R-:W-:Y:S01]  /*1b5a0*/  FFMA R24, R44.reuse, R52, R69 ;  /* 0x000000342c187223 */ /* 0x040fe20000000045 */
[----:B------:R-:W-:Y:S01]  /*1b5b0*/  FFMA R90, R44, R56, R90 ;  /* 0x000000382c5a7223 */ /* 0x000fe2000000005a */
[----:B------:R-:W3:Y:S01]  /*1b5c0*/  LDS.128 R68, [R2.X4+UR4+0x2360] ;  /* 0x0023600402447984 */ /* 0x000ee20008004c00 */
[----:B------:R-:W-:Y:S01]  /*1b5d0*/  FFMA R0, R50, R62, R25 ;  /* 0x0000003e32007223 */ /* 0x000fe20000000019 */
[C---:B------:R-:W-:Y:S01]  /*1b5e0*/  FFMA R29, R45.reuse, R53, R24 ;  /* 0x000000352d1d7223 */ /* 0x040fe20000000018 */
[C---:B------:R-:W-:Y:S01]  /*1b5f0*/  FFMA R25, R45.reuse, R61, R26 ;  /* 0x0000003d2d197223 */ /* 0x040fe2000000001a */
[----:B------:R-:W-:Y:S01]  /*1b600*/  FFMA R27, R45, R57, R90 ;  /* 0x000000392d1b7223 */ /* 0x000fe2000000005a */
[----:B------:R-:W-:Y:S01]  /*1b610*/  FFMA R112, R44, R36, R112 ;  /* 0x000000242c707223 */ /* 0x000fe20000000070 */
[----:B------:R-:W-:Y:S01]  /*1b620*/  FFMA R24, R46, R54, R29 ;  /* 0x000000362e187223 */ /* 0x000fe2000000001d */
[C---:B--2---:R-:W-:Y:S01]  /*1b630*/  FFMA R110, R20.reuse, R60, R110 ;  /* 0x0000003c146e7223 */ /* 0x044fe2000000006e */
        /* <DEDUP_REMOVED lines=21> */
[----:B------:R-:W-:Y:S01]  /*1b790*/  FFMA R96, R51, R55, R96 ;  /* 0x0000003733607223 */ /* 0x000fe20000000060 */
[-C--:B----4-:R-:W-:Y:S01]  /*1b7a0*/  FFMA R74, R116, R60.reuse, R74 ;  /* 0x0000003c744a7223 */ /* 0x090fe2000000004a */
        /* <DEDUP_REMOVED lines=56> */
[----:B------:R-:W4:Y:S01]  /*1bb30*/  LDS.128 R44, [R2.X4+UR4+0x4560] ;  /* 0x00456004022c7984 */ /* 0x000f220008004c00 */
        /* <DEDUP_REMOVED lines=15> */
[----:B------:R-:W-:Y:S01]  /*1bc30*/  FFMA R113, R115, R55, R12 ;  /* 0x0000003773717223 */ /* 0x000fe2000000000c */
[----:B------:R-:W1:Y:S01]  /*1bc40*/  LDS.128 R32, [R2.X4+UR4+0x4760] ;  /* 0x0047600402207984 */ /* 0x000e620008004c00 */
        /* <DEDUP_REMOVED lines=32> */
[C---:B----4-:R-:W-:Y:S01]  /*1be50*/  FFMA R76, R44.reuse, R52, R76 ;  /* 0x000000342c4c7223 */ /* 0x050fe2000000004c */
        /* <DEDUP_REMOVED lines=31> */
[C---:B--2---:R-:W-:Y:S01]  /*1c050*/  FFMA R64, R24.reuse, R60, R64 ;  /* 0x0000003c18407223 */ /* 0x044fe20000000040 */
        /* <DEDUP_REMOVED lines=33> */
[----:B------:R-:W3:Y:S01]  /*1c270*/  LDS.128 R8, [R2.X4+UR4+0x170] ;  /* 0x0001700402087984 */ /* 0x000ee20008004c00 */
[C---:B------:R-:W-:Y:S01]  /*1c280*/  FFMA R13, R15.reuse, R59, R13 ;  /* 0x0000003b0f0d7223 */ /* 0x040fe2000000000d */
[C---:B------:R-:W-:Y:S01]  /*1c290*/  FFMA R14, R15.reuse, R55, R105 ;  /* 0x000000370f0e7223 */ /* 0x040fe20000000069 */
        /* <DEDUP_REMOVED lines=28> */
[-C--:B------:R-:W-:Y:S01]  /*1c460*/  FFMA R105, R18, R38.reuse, R105 ;  /* 0x0000002612697223 */ /* 0x080fe20000000069 */
[----:B------:R-:W-:Y:S01]  /*1c470*/  FFMA R22, R22, R38, R21 ;  /* 0x0000002616167223 */ /* 0x000fe20000000015 */
[-C--:B------:R-:W-:Y:S01]  /*1c480*/  FFMA R18, R19, R55.reuse, R104 ;  /* 0x0000003713127223 */ /* 0x080fe20000000068 */
[----:B------:R-:W-:Y:S01]  /*1c490*/  FFMA R38, R23, R55, R54 ;  /* 0x0000003717267223 */ /* 0x000fe20000000036 */
[----:B------:R-:W-:Y:S01]  /*1c4a0*/  FFMA R112, R115, R59, R112 ;  /* 0x0000003b73707223 */ /* 0x000fe20000000070 */
[C---:B------:R-:W-:Y:S01]  /*1c4b0*/  FFMA R16, R19.reuse, R63, R16 ;  /* 0x0000003f13107223 */ /* 0x040fe20000000010 */
[----:B------:R-:W-:Y:S01]  /*1c4c0*/  FFMA R17, R19, R59, R17 ;  /* 0x0000003b13117223 */ /* 0x000fe20000000011 */
[-C--:B------:R-:W-:Y:S01]  /*1c4d0*/  FFMA R115, R115, R39.reuse, R114 ;  /* 0x0000002773737223 */ /* 0x080fe20000000072 */
[----:B------:R-:W-:Y:S01]  /*1c4e0*/  FFMA R19, R19, R39, R105 ;  /* 0x0000002713137223 */ /* 0x000fe20000000069 */
[C---:B---3--:R-:W-:Y:S01]  /*1c4f0*/  FFMA R102, R8.reuse, R64, R102 ;  /* 0x0000004008667223 */ /* 0x048fe20000000066 */
[C---:B------:R-:W-:Y:S01]  /*1c500*/  FFMA R36, R23.reuse, R63, R36 ;  /* 0x0000003f17247223 */ /* 0x040fe20000000024 */
[C---:B------:R-:W-:Y:S01]  /*1c510*/  FFMA R37, R23.reuse, R59, R58 ;  /* 0x0000003b17257223 */ /* 0x040fe2000000003a */
[----:B------:R-:W-:Y:S01]  /*1c520*/  FFMA R39, R23, R39, R22 ;  /* 0x0000002717277223 */ /* 0x000fe20000000016 */
[C---:B----4-:R-:W-:Y:S01]  /*1c530*/  FFMA R98, R8.reuse, R84, R98 ;  /* 0x0000005408627223 */ /* 0x050fe20000000062 */
[C---:B------:R-:W-:Y:S01]  /*1c540*/  FFMA R57, R9.reuse, R65, R102 ;  /* 0x0000004109397223 */ /* 0x040fe20000000066 */
[----:B------:R-:W-:Y:S01]  /*1c550*/  LDS.128 R104, [R2.X4+UR4+0x2570] ;  /* 0x0025700402687984 */ /* 0x000fe20008004c00 */
[----:B-1----:R-:W-:Y:S01]  /*1c560*/  FFMA R20, R8, R76, R99 ;  /* 0x0000004c08147223 */ /* 0x002fe20000000063 */
[----:B------:R-:W-:-:S02]  /*1c570*/  FFMA R53, R9, R85, R98 ;  /* 0x0000005509357223 */ /* 0x000fc40000000062 */
[----:B------:R-:W-:Y:S01]  /*1c580*/  LDS.128 R60, [R2.X4+UR4+0x2770] ;  /* 0x00277004023c7984 */ /* 0x000fe20008004c00 */
[----:B-----5:R-:W-:Y:S01]  /*1c590*/  FFMA R8, R8, R28, R103 ;  /* 0x0000001c08087223 */ /* 0x020fe20000000067 */
[C---:B------:R-:W-:Y:S01]  /*1c5a0*/  FFMA R55, R9.reuse, R77, R20 ;  /* 0x0000004d09377223 */ /* 0x040fe20000000014 */
[C---:B------:R-:W-:Y:S01]  /*1c5b0*/  FFMA R98, R10.reuse, R86, R53 ;  /* 0x000000560a627223 */ /* 0x040fe20000000035 */
[----:B------:R-:W1:Y:S01]  /*1c5c0*/  LDS.128 R20, [R2.X4+UR4+0x770] ;  /* 0x0007700402147984 */ /* 0x000e620008004c00 */
        /* <DEDUP_REMOVED lines=60> */
[----:B------:R-:W-:Y:S01]  /*1c990*/  LDS.128 R56, [R2.X4+UR4+0x4370] ;  /* 0x0043700402387984 */ /* 0x000fe20008004c00 */
        /* <DEDUP_REMOVED lines=18> */
[----:B------:R-:W-:Y:S01]  /*1cac0*/  FFMA R102, R10, R78, R23 ;  /* 0x0000004e0a667223 */ /* 0x000fe20000000017 */
[----:B------:R-:W1:Y:S01]  /*1cad0*/  LDS.128 R68, [R2.X4+UR4+0x4170] ;  /* 0x0041700402447984 */ /* 0x000e620008004c00 */
        /* <DEDUP_REMOVED lines=109> */
[C---:B---3--:R-:W-:Y:S01]  /*1d1b0*/  FFMA R24, R40.reuse, R84, R24 ;  /* 0x0000005428187223 */ /* 0x048fe20000000018 */
        /* <DEDUP_REMOVED lines=31> */
[----:B------:R-:W-:Y:S01]  /*1d3b0*/  FFMA R20, R22, R86, R13 ;  /* 0x0000005616147223 */ /* 0x000fe2000000000d */
[----:B------:R-:W2:Y:S01]  /*1d3c0*/  LDS.128 R44, [R80+0x580] ;  /* 0x00058000502c7984 */ /* 0x000ea20000000c00 */
[C---:B------:R-:W-:Y:S01]  /*1d3d0*/  FFMA R21, R23.reuse, R79, R21 ;  /* 0x0000004f17157223 */ /* 0x040fe20000000015 */
[C---:B------:R-:W-:Y:S01]  /*1d3e0*/  FFMA R22, R23.reuse, R67, R112 ;  /* 0x0000004317167223 */ /* 0x040fe20000000070 */
[C---:B------:R-:W-:Y:S01]  /*1d3f0*/  FFMA R20, R23.reuse, R87, R20 ;  /* 0x0000005717147223 */ /* 0x040fe20000000014 */
[----:B------:R-:W4:Y:S01]  /*1d400*/  LDS.128 R32, [R80+0x380] ;  /* 0x0003800050207984 */ /* 0x000f220000000c00 */
[C---:B-1----:R-:W-:Y:S01]  /*1d410*/  FFMA R16, R8.reuse, R84, R16 ;  /* 0x0000005408107223 */ /* 0x042fe20000000010 */
[C---:B------:R-:W-:Y:S01]  /*1d420*/  FFMA R17, R8.reuse, R76, R17 ;  /* 0x0000004c08117223 */ /* 0x040fe20000000011 */
[C---:B------:R-:W-:Y:S01]  /*1d430*/  FFMA R18, R8.reuse, R64, R18 ;  /* 0x0000004008127223 */ /* 0x040fe20000000012 */
[----:B------:R-:W1:Y:S01]  /*1d440*/  LDS.128 R72, [R80+0x780] ;  /* 0x0007800050487984 */ /* 0x000e620000000c00 */
[----:B------:R-:W-:Y:S01]  /*1d450*/  FFMA R19, R8, R28, R19 ;  /* 0x0000001c08137223 */ /* 0x000fe20000000013 */
[----:B------:R-:W-:Y:S01]  /*1d460*/  FFMA R23, R23, R31, R111 ;  /* 0x0000001f17177223 */ /* 0x000fe2000000006f */
[C---:B------:R-:W-:Y:S01]  /*1d470*/  FFMA R8, R9.reuse, R85, R16 ;  /* 0x0000005509087223 */ /* 0x040fe20000000010 */
[----:B------:R-:W5:Y:S01]  /*1d480*/  LDS.128 R12, [R80+0x180] ;  /* 0x00018000500c7984 */ /* 0x000f620000000c00 */
[C---:B------:R-:W-:Y:S01]  /*1d490*/  FFMA R113, R9.reuse, R77, R17 ;  /* 0x0000004d09717223 */ /* 0x040fe20000000011 */
[C---:B------:R-:W-:Y:S01]  /*1d4a0*/  FFMA R111, R9.reuse, R65, R18 ;  /* 0x00000041096f7223 */ /* 0x040fe20000000012 */
[----:B------:R-:W-:Y:S01]  /*1d4b0*/  FFMA R112, R9, R29, R19 ;  /* 0x0000001d09707223 */ /* 0x000fe20000000013 */
[C---:B------:R-:W-:Y:S01]  /*1d4c0*/  FFMA R8, R10.reuse, R86, R8 ;  /* 0x000000560a087223 */ /* 0x040fe20000000008 */
[----:B------:R-:W5:Y:S01]  /*1d4d0*/  LDS.128 R16, [R2.X4+UR4+0x380] ;  /* 0x0003800402107984 */ /* 0x000f620008004c00 */
        /* <DEDUP_REMOVED lines=19> */
[-C--:B------:R-:W-:Y:S01]  /*1d610*/  FFMA R11, R11, R31.reuse, R112 ;  /* 0x0000001f0b0b7223 */ /* 0x080fe20000000070 */
[C---:B------:R-:W-:Y:S01]  /*1d620*/  FFMA R31, R7.reuse, R31, R6 ;  /* 0x0000001f071f7223 */ /* 0x040fe20000000006 */
[C---:B------:R-:W-:Y:S01]  /*1d630*/  FFMA R30, R7.reuse, R67, R66 ;  /* 0x00000043071e7223 */ /* 0x040fe20000000042 */
[C---:B--2---:R-:W-:Y:S01]  /*1d640*/  FFMA R6, R24.reuse, R44, R99 ;  /* 0x0000002c18067223 */ /* 0x044fe20000000063 */
[C---:B------:R-:W-:Y:S01]  /*1d650*/  FFMA R28, R7.reuse, R87, R28 ;  /* 0x00000057071c7223 */ /* 0x040fe2000000001c */
[----:B------:R-:W-:Y:S01]  /*1d660*/  FFMA R29, R7, R79, R78 ;  /* 0x0000004f071d7223 */ /* 0x000fe2000000004e */
[----:B------:R-:W-:Y:S01]  /*1d670*/  LDS.128 R160, [R80+0x1d0] ;  /* 0x0001d00050a07984 */ /* 0x000fe20000000c00 */
[----:B----4-:R-:W-:Y:S01]  /*1d680*/  FFMA R4, R24, R32, R109 ;  /* 0x0000002018047223 */ /* 0x010fe2000000006d */
[----:B------:R-:W-:-:S02]  /*1d690*/  FFMA R67, R25, R45, R6 ;  /* 0x0000002d19437223 */ /* 0x000fc40000000006 */
[----:B------:R-:W-:Y:S01]  /*1d6a0*/  LDS.128 R164, [R80+0x3d0] ;  /* 0x0003d00050a47984 */ /* 0x000fe20000000c00 */
[C---:B-1----:R-:W-:Y:S01]  /*1d6b0*/  FFMA R98, R24.reuse, R72, R98 ;  /* 0x0000004818627223 */ /* 0x042fe20000000062 */
[C---:B------:R-:W-:Y:S02]  /*1d6c0*/  FFMA R77, R25.reuse, R33, R4 ;  /* 0x00000021194d7223 */ /* 0x040fe40000000004 */
[----:B------:R-:W1:Y:S01]  /*1d6d0*/  LDS.128 R4, [R2.X4+UR4+0x780] ;  /* 0x0007800402047984 */ /* 0x000e620008004c00 */
[----:B-----5:R-:W-:Y:S01]  /*1d6e0*/  FFMA R110, R24, R12, R110 ;  /* 0x0000000c186e7223 */ /* 0x020fe2000000006e */
[C---:B------:R-:W-:Y:S01]  /*1d6f0*/  FFMA R24, R26.reuse, R46, R67 ;  /* 0x0000002e1a187223 */ /* 0x040fe20000000043 */
[C---:B------:R-:W-:Y:S01]  /*1d700*/  FFMA R65, R25.reuse, R73, R98 ;  /* 0x0000004919417223 */ /* 0x040fe20000000062 */
[C---:B------:R-:W-:Y:S01]  /*1d710*/  FFMA R112, R26.reuse, R34, R77 ;  /* 0x000000221a707223 */ /* 0x040fe2000000004d */
        /* <DEDUP_REMOVED lines=35> */
[----:B-1----:R-:W-:Y:S01]  /*1d950*/  FFMA R90, R4, R32, R90 ;  /* 0x00000020045a7223 */ /* 0x002fe2000000005a */
        /* <DEDUP_REMOVED lines=30> */
[----:B------:R-:W-:Y:S01]  /*1db40*/  FFMA R36, R26, R74, R37 ;  /* 0x0000004a1a247223 */ /* 0x000fe20000000025 */
[C---:B------:R-:W-:Y:S01]  /*1db50*/  FFMA R39, R25.reuse, R45, R102 ;  /* 0x0000002d19277223 */ /* 0x040fe20000000066 */
[----:B------:R-:W-:Y:S01]  /*1db60*/  FFMA R25, R25, R13, R114 ;  /* 0x0000000d19197223 */ /* 0x000fe20000000072 */
[----:B------:R-:W-:Y:S01]  /*1db70*/  FFMA R85, R27, R35, R24 ;  /* 0x000000231b557223 */ /* 0x000fe20000000018 */
[C---:B---3--:R-:W-:Y:S01]  /*1db80*/  FFMA R100, R16.reuse, R32, R100 ;  /* 0x0000002010647223 */ /* 0x048fe20000000064 */
[C---:B------:R-:W-:Y:S01]  /*1db90*/  FFMA R24, R16.reuse, R72, R81 ;  /* 0x0000004810187223 */ /* 0x040fe20000000051 */
[C---:B------:R-:W-:Y:S01]  /*1dba0*/  FFMA R82, R16.reuse, R44, R82 ;  /* 0x0000002c10527223 */ /* 0x040fe20000000052 */
[----:B------:R-:W-:Y:S01]  /*1dbb0*/  FFMA R16, R16, R12, R101 ;  /* 0x0000000c10107223 */ /* 0x000fe20000000065 */
[----:B------:R-:W-:Y:S01]  /*1dbc0*/  FFMA R37, R17, R33, R100 ;  /* 0x0000002111257223 */ /* 0x000fe20000000064 */
[C---:B------:R-:W-:Y:S01]  /*1dbd0*/  FFMA R84, R26.reuse, R46, R39 ;  /* 0x0000002e1a547223 */ /* 0x040fe20000000027 */
[----:B------:R-:W3:Y:S01]  /*1dbe0*/  LDS.128 R100, [R2.X4+UR4+0x4180] ;  /* 0x0041800402647984 */ /* 0x000ee20008004c00 */
        /* <DEDUP_REMOVED lines=12> */
[----:B------:R-:W4:Y:S01]  /*1dcb0*/  LDS.128 R64, [R2.X4+UR4+0x4380] ;  /* 0x0043800402407984 */ /* 0x000f220008004c00 */
        /* <DEDUP_REMOVED lines=40> */
[----:B------:R-:W2:Y:S01]  /*1df40*/  LDS.128 R68, [R2.X4+UR4+0x4780] ;  /* 0x0047800402447984 */ /* 0x000ea20008004c00 */
        /* <DEDUP_REMOVED lines=94> */
[----:B------:R-:W1:Y:S01]  /*1e530*/  LDS.128 R20, [R2.X4+UR4+0x190] ;  /* 0x0001900402147984 */ /* 0x000e620008004c00 */
[C---:B------:R-:W-:Y:S01]  /*1e540*/  FFMA R25, R27.reuse, R47, R25 ;  /* 0x0000002f1b197223 */ /* 0x040fe20000000019 */
[C---:B--2---:R-:W-:Y:S01]  /*1e550*/  FFMA R8, R16.reuse, R72, R8 ;  /* 0x0000004810087223 */ /* 0x044fe20000000008 */
[C---:B------:R-:W-:Y:S01]  /*1e560*/  FFMA R9, R16.reuse, R44, R9 ;  /* 0x0000002c10097223 */ /* 0x040fe20000000009 */
[----:B------:R-:W2:Y:S01]  /*1e570*/  LDS.128 R40, [R80+0x390] ;  /* 0x0003900050287984 */ /* 0x000ea20000000c00 */
[C---:B------:R-:W-:Y:S01]  /*1e580*/  FFMA R10, R16.reuse, R32, R10 ;  /* 0x00000020100a7223 */ /* 0x040fe2000000000a */
[----:B------:R-:W-:Y:S01]  /*1e590*/  FFMA R11, R16, R12, R11 ;  /* 0x0000000c100b7223 */ /* 0x000fe2000000000b */
        /* <DEDUP_REMOVED lines=28> */
[-C--:B------:R-:W-:Y:S01]  /*1e760*/  FFMA R18, R19, R35.reuse, R100 ;  /* 0x0000002313127223 */ /* 0x080fe20000000064 */
[----:B------:R-:W-:Y:S01]  /*1e770*/  FFMA R14, R7, R35, R34 ;  /* 0x00000023070e7223 */ /* 0x000fe20000000022 */
[----:B------:R-:W-:Y:S01]  /*1e780*/  FFMA R19, R19, R15, R101 ;  /* 0x0000000f13137223 */ /* 0x000fe20000000065 */
[C---:B------:R-:W-:Y:S01]  /*1e790*/  FFMA R12, R7.reuse, R75, R12 ;  /* 0x0000004b070c7223 */ /* 0x040fe2000000000c */
[C---:B------:R-:W-:Y:S01]  /*1e7a0*/  FFMA R13, R7.reuse, R47, R46 ;  /* 0x0000002f070d7223 */ /* 0x040fe2000000002e */
[C---:B-1----:R-:W-:Y:S01]  /*1e7b0*/  FFMA R4, R20.reuse, R48, R99 ;  /* 0x0000003014047223 */ /* 0x042fe20000000063 */
[----:B------:R-:W-:Y:S01]  /*1e7c0*/  FFMA R15, R7, R15, R6 ;  /* 0x0000000f070f7223 */ /* 0x000fe20000000006 */
[----:B------:R-:W-:Y:S01]  /*1e7d0*/  LDS.128 R72, [R2.X4+UR4+0x2590] ;  /* 0x0025900402487984 */ /* 0x000fe20008004c00 */
[----:B--2---:R-:W-:Y:S01]  /*1e7e0*/  FFMA R112, R20, R40, R112 ;  /* 0x0000002814707223 */ /* 0x004fe20000000070 */
[----:B------:R-:W-:-:S02]  /*1e7f0*/  FFMA R35, R21, R49, R4 ;  /* 0x0000003115237223 */ /* 0x000fc40000000004 */
[----:B------:R-:W-:Y:S01]  /*1e800*/  LDS.128 R116, [R2.X4+UR4+0x23f0] ;  /* 0x0023f00402747984 */ /* 0x000fe20008004c00 */
[C---:B----4-:R-:W-:Y:S01]  /*1e810*/  FFMA R98, R20.reuse, R52, R98 ;  /* 0x0000003414627223 */ /* 0x050fe20000000062 */
[C---:B------:R-:W-:Y:S02]  /*1e820*/  FFMA R45, R21.reuse, R41, R112 ;  /* 0x00000029152d7223 */ /* 0x040fe40000000070 */
[----:B------:R-:W1:Y:S01]  /*1e830*/  LDS.128 R4, [R2.X4+UR4+0x790] ;  /* 0x0007900402047984 */ /* 0x000e620008004c00 */
[----:B-----5:R-:W-:Y:S01]  /*1e840*/  FFMA R20, R20, R104, R113 ;  /* 0x0000006814147223 */ /* 0x020fe20000000071 */
[C---:B------:R-:W-:Y:S01]  /*1e850*/  FFMA R33, R21.reuse, R53, R98 ;  /* 0x0000003515217223 */ /* 0x040fe20000000062 */
[C---:B------:R-:W-:Y:S01]  /*1e860*/  FFMA R100, R22.reuse, R42, R45 ;  /* 0x0000002a16647223 */ /* 0x040fe2000000002d */
[----:B------:R-:W-:Y:S01]  /*1e870*/  LDS.128 R112, [R80+0x1a0] ;  /* 0x0001a00050707984 */ /* 0x000fe20000000c00 */
        /* <DEDUP_REMOVED lines=36> */
[----:B------:R-:W-:Y:S01]  /*1eac0*/  FFMA R93, R31, R43, R28 ;  /* 0x0000002b1f5d7223 */ /* 0x000fe2000000001c */
[----:B-1----:R-:W-:Y:S01]  /*1ead0*/  FFMA R28, R4, R40, R89 ;  /* 0x00000028041c7223 */ /* 0x002fe20000000059 */
[C---:B------:R-:W-:Y:S01]  /*1eae0*/  FFMA R92, R30.reuse, R50, R35 ;  /* 0x000000321e5c7223 */ /* 0x040fe20000000023 */
        /* <DEDUP_REMOVED lines=33> */
[----:B---3--:R-:W-:Y:S01]  /*1ed00*/  FFMA R20, R8, R40, R81 ;  /* 0x0000002808147223 */ /* 0x008fe20000000051 */
[----:B------:R-:W2:Y:S01]  /*1ed10*/  LDS.128 R28, [R2.X4+UR4+0x4190] ;  /* 0x00419004021c7984 */ /* 0x000ea20008004c00 */
        /* <DEDUP_REMOVED lines=134> */
[----:B------:R-:W-:Y:S01]  /*1f580*/  LDS.128 R56, [R80+0x5a0] ;  /* 0x0005a00050387984 */ /* 0x000fe20000000c00 */
        /* <DEDUP_REMOVED lines=18> */
[----:B------:R-:W4:Y:S01]  /*1f6b0*/  LDS.128 R24, [R80+0x3a0] ;  /* 0x0003a00050187984 */ /* 0x000f220000000c00 */
[C---:B------:R-:W-:Y:S01]  /*1f6c0*/  FFMA R62, R63.reuse, R43, R77 ;  /* 0x0000002b3f3e7223 */ /* 0x040fe2000000004d */
[C---:B--2---:R-:W-:Y:S01]  /*1f6d0*/  FFMA R16, R108.reuse, R52, R16 ;  /* 0x000000346c107223 */ /* 0x044fe20000000010 */
[C---:B------:R-:W-:Y:S01]  /*1f6e0*/  FFMA R17, R108.reuse, R48, R17 ;  /* 0x000000306c117223 */ /* 0x040fe20000000011 */
[----:B------:R-:W2:Y:S01]  /*1f6f0*/  LDS.128 R68, [R80+0x7a0] ;  /* 0x0007a00050447984 */ /* 0x000ea20000000c00 */
        /* <DEDUP_REMOVED lines=31> */
[C---:B-1----:R-:W-:Y:S01]  /*1f8f0*/  FFMA R8, R4.reuse, R56, R99 ;  /* 0x0000003804087223 */ /* 0x042fe20000000063 */
[C---:B------:R-:W-:Y:S01]  /*1f900*/  FFMA R77, R11.reuse, R51, R50 ;  /* 0x000000330b4d7223 */ /* 0x040fe20000000032 */
[----:B------:R-:W-:Y:S01]  /*1f910*/  FFMA R107, R11, R107, R10 ;  /* 0x0000006b0b6b7223 */ /* 0x000fe2000000000a */
[----:B------:R-:W-:Y:S01]  /*1f920*/  LDS.128 R120, [R2.X4+UR4+0x25f0] ;  /* 0x0025f00402787984 */ /* 0x000fe20008004c00 */
[----:B----4-:R-:W-:Y:S01]  /*1f930*/  FFMA R100, R4, R24, R100 ;  /* 0x0000001804647223 */ /* 0x010fe20000000064 */
[----:B------:R-:W-:-:S02]  /*1f940*/  FFMA R43, R5, R57, R8 ;  /* 0x00000039052b7223 */ /* 0x000fc40000000008 */
[----:B------:R-:W1:Y:S01]  /*1f950*/  LDS.128 R8, [R2.X4+UR4+0x7a0] ;  /* 0x0007a00402087984 */ /* 0x000e620008004c00 */
[C---:B--2---:R-:W-:Y:S01]  /*1f960*/  FFMA R98, R4.reuse, R68, R98 ;  /* 0x0000004404627223 */ /* 0x044fe20000000062 */
[----:B------:R-:W-:Y:S01]  /*1f970*/  FFMA R4, R4, R112, R101 ;  /* 0x0000007004047223 */ /* 0x000fe20000000065 */
[C---:B------:R-:W-:Y:S01]  /*1f980*/  FFMA R49, R5.reuse, R25, R100 ;  /* 0x0000001905317223 */ /* 0x040fe20000000064 */
[----:B------:R-:W-:Y:S01]  /*1f990*/  LDS.128 R124, [R2.X4+UR4+0x27f0] ;  /* 0x0027f004027c7984 */ /* 0x000fe20008004c00 */
[C---:B------:R-:W-:Y:S01]  /*1f9a0*/  FFMA R41, R5.reuse, R69, R98 ;  /* 0x0000004505297223 */ /* 0x040fe20000000062 */
[----:B------:R-:W-:Y:S01]  /*1f9b0*/  FFMA R5, R5, R113, R4 ;  /* 0x0000007105057223 */ /* 0x000fe20000000004 */
[C---:B------:R-:W-:Y:S01]  /*1f9c0*/  FFMA R4, R6.reuse, R58, R43 ;  /* 0x0000003a06047223 */ /* 0x040fe2000000002b */
[C---:B------:R-:W-:Y:S01]  /*1f9d0*/  FFMA R104, R6.reuse, R26, R49 ;  /* 0x0000001a06687223 */ /* 0x040fe20000000031 */
[----:B------:R-:W-:Y:S01]  /*1f9e0*/  FFMA R102, R6, R70, R41 ;  /* 0x0000004606667223 */ /* 0x000fe20000000029 */
[C---:B-----5:R-:W-:Y:S01]  /*1f9f0*/  FFMA R96, R16.reuse, R24, R96 ;  /* 0x0000001810607223 */ /* 0x060fe20000000060 */
[----:B------:R-:W-:Y:S01]  /*1fa00*/  FFMA R103, R7, R59, R4 ;  /* 0x0000003b07677223 */ /* 0x000fe20000000004 */
[C---:B------:R-:W-:Y:S01]  /*1fa10*/  FFMA R4, R16.reuse, R68, R0 ;  /* 0x0000004410047223 */ /* 0x040fe20000000000 */
        /* <DEDUP_REMOVED lines=46> */
[C---:B------:R-:W-:Y:S01]  /*1fd00*/  FFMA R40, R10.reuse, R70, R41 ;  /* 0x000000460a287223 */ /* 0x040fe20000000029 */
[----:B------:R-:W1:Y:S01]  /*1fd10*/  LDS.128 R12, [R2.X4+UR4+0x25a0] ;  /* 0x0025a004020c7984 */ /* 0x000e620008004c00 */
        /* <DEDUP_REMOVED lines=31> */
[----:B------:R-:W4:Y:S01]  /*1ff10*/  LDS.128 R48, [R2.X4+UR4+0x43a0] ;  /* 0x0043a00402307984 */ /* 0x000f220008004c00 */
[----:B------:R-:W-:Y:S01]  /*1ff20*/  FFMA R17, R17, R113, R82 ;  /* 0x0000007111117223 */ /* 0x000fe20000000052 */
[C---:B------:R-:W-:Y:S01]  /*1ff30*/  FFMA R84, R18.reuse, R58, R43 ;  /* 0x0000003a12547223 */ /* 0x040fe2000000002b */
        /* <DEDUP_REMOVED lines=33> */
[C---:B---3--:R-:W-:Y:S01]  /*20150*/  FFMA R28, R4.reuse, R68, R28 ;  /* 0x00000044041c7223 */ /* 0x048fe2000000001c */
[----:B------:R-:W-:Y:S01]  /*20160*/  FFMA R30, R4, R24, R30 ;  /* 0x00000018041e7223 */ /* 0x000fe2000000001e */
[----:B------:R-:W-:Y:S01]  /*20170*/  FFMA R55, R11, R27, R8 ;  /* 0x0000001b0b377223 */ /* 0x000fe20000000008 */
[C---:B------:R-:W-:Y:S01]  /*20180*/  FFMA R54, R10.reuse, R58, R15 ;  /* 0x0000003a0a367223 */ /* 0x040fe2000000000f */
        /* <DEDUP_REMOVED lines=11> */
[C---:B----4-:R-:W-:Y:S01]  /*20240*/  FFMA R32, R48.reuse, R68, R32 ;  /* 0x0000004430207223 */ /* 0x050fe20000000020 */
        /* <DEDUP_REMOVED lines=129> */
[C---:B-1----:R-:W-:Y:S01]  /*20a60*/  FFMA R102, R8.reuse, R64, R102 ;  /* 0x0000004008667223 */ /* 0x042fe20000000066 */
[C---:B------:R-:W-:Y:S01]  /*20a70*/  FFMA R77, R19.reuse, R59, R58 ;  /* 0x0000003b134d7223 */ /* 0x040fe2000000003a */
[----:B------:R-:W-:Y:S01]  /*20a80*/  FFMA R115, R19, R115, R18 ;  /* 0x0000007313737223 */ /* 0x000fe20000000012 */
[----:B------:R-:W-:Y:S01]  /*20a90*/  LDS.128 R128, [R2.X4+UR4+0x41f0] ;  /* 0x0041f00402807984 */ /* 0x000fe20008004c00 */
[----:B--2---:R-:W-:Y:S01]  /*20aa0*/  FFMA R16, R8, R72, R103 ;  /* 0x0000004808107223 */ /* 0x004fe20000000067 */
[----:B------:R-:W-:-:S02]  /*20ab0*/  FFMA R17, R9, R65, R102 ;  /* 0x0000004109117223 */ /* 0x000fc40000000066 */
[----:B------:R-:W-:Y:S01]  /*20ac0*/  LDS.128 R136, [R2.X4+UR4+0x45f0] ;  /* 0x0045f00402887984 */ /* 0x000fe20008004c00 */
[----:B----4-:R-:W-:Y:S01]  /*20ad0*/  FFMA R104, R8, R60, R104 ;  /* 0x0000003c08687223 */ /* 0x010fe20000000068 */
[C---:B------:R-:W-:Y:S01]  /*20ae0*/  FFMA R19, R9.reuse, R73, R16 ;  /* 0x0000004909137223 */ /* 0x040fe20000000010 */
[----:B------:R-:W-:Y:S01]  /*20af0*/  FFMA R70, R10, R66, R17 ;  /* 0x000000420a467223 */ /* 0x000fe20000000011 */
[----:B------:R-:W-:Y:S01]  /*20b00*/  LDS.128 R140, [R2.X4+UR4+0x47f0] ;  /* 0x0047f004028c7984 */ /* 0x000fe20008004c00 */
[----:B-----5:R-:W-:Y:S01]  /*20b10*/  FFMA R8, R8, R12, R105 ;  /* 0x0000000c08087223 */ /* 0x020fe20000000069 */
[----:B------:R-:W-:Y:S01]  /*20b20*/  FFMA R57, R9, R61, R104 ;  /* 0x0000003d09397223 */ /* 0x000fe20000000068 */
[----:B------:R-:W-:Y:S01]  /*20b30*/  FFMA R70, R11, R67, R70 ;  /* 0x000000430b467223 */ /* 0x000fe20000000046 */
[----:B------:R-:W-:Y:S01]  /*20b40*/  LDS.128 R144, [R2.X4+UR4+0x61f0] ;  /* 0x0061f00402907984 */ /* 0x000fe20008004c00 */
[----:B------:R-:W-:Y:S01]  /*20b50*/  FFMA R9, R9, R13, R8 ;  /* 0x0000000d09097223 */ /* 0x000fe20000000008 */
[----:B------:R-:W-:Y:S01]  /*20b60*/  FFMA R8, R10, R74, R19 ;  /* 0x0000004a0a087223 */ /* 0x000fe20000000013 */
[----:B------:R-:W-:Y:S01]  /*20b70*/  FFMA R100, R108, R60, R100 ;  /* 0x0000003c6c647223 */ /* 0x000fe20000000064 */
[----:B------:R-:W1:Y:S01]  /*20b80*/  LDS.128 R16, [R2.X4+UR4+0x21b0] ;  /* 0x0021b00402107984 */ /* 0x000e620008004c00 */
        /* <DEDUP_REMOVED lines=66> */
[----:B------:R-:W-:Y:S01]  /*20fb0*/  FFMA R100, R18, R74, R59 ;  /* 0x0000004a12647223 */ /* 0x000fe2000000003b */
[----:B--2---:R-:W-:Y:S01]  /*20fc0*/  FFMA R16, R8, R60, R85 ;  /* 0x0000003c08107223 */ /* 0x004fe20000000055 */
[----:B------:R-:W-:Y:S01]  /*20fd0*/  FFMA R102, R18, R14, R17 ;  /* 0x0000000e12667223 */ /* 0x000fe20000000011 */
[----:B------:R-:W2:Y:S01]  /*20fe0*/  LDS.128 R88, [R2.X4+UR4+0x41b0] ;  /* 0x0041b00402587984 */ /* 0x000ea20008004c00 */
        /* <DEDUP_REMOVED lines=63> */
[----:B------:R-:W4:Y:S01]  /*213e0*/  LDS.128 R56, [R2.X4+UR4+0x61b0] ;  /* 0x0061b00402387984 */ /* 0x000f220008004c00 */
        /* <DEDUP_REMOVED lines=15> */
[C---:B-1----:R-:W-:Y:S01]  /*214e0*/  FFMA R40, R8.reuse, R64, R40 ;  /* 0x0000004008287223 */ /* 0x042fe20000000028 */
        /* <DEDUP_REMOVED lines=70> */
[----:B------:R-:W-:Y:S01]  /*21950*/  FFMA R17, R42, R62, R17 ;  /* 0x0000003e2a117223 */ /* 0x000fe20000000011 */
[C---:B------:R-:W-:Y:S01]  /*21960*/  FFMA R41, R43.reuse, R75, R41 ;  /* 0x0000004b2b297223 */ /* 0x040fe20000000029 */
[----:B------:R-:W4:Y:S01]  /*21970*/  LDS.128 R44, [R80+0x3c0] ;  /* 0x0003c000502c7984 */ /* 0x000f220000000c00 */
[C---:B--2---:R-:W-:Y:S01]  /*21980*/  FFMA R20, R28.reuse, R64, R20 ;  /* 0x000000401c147223 */ /* 0x044fe20000000014 */
[C---:B------:R-:W-:Y:S01]  /*21990*/  FFMA R40, R43.reuse, R67, R40 ;  /* 0x000000432b287223 */ /* 0x040fe20000000028 */
[C---:B------:R-:W-:Y:S01]  /*219a0*/  FFMA R42, R43.reuse, R63, R17 ;  /* 0x0000003f2b2a7223 */ /* 0x040fe20000000011 */
[----:B------:R-:W2:Y:S01]  /*219b0*/  LDS.128 R48, [R80+0x7c0] ;  /* 0x0007c00050307984 */ /* 0x000ea20000000c00 */
[----:B------:R-:W-:Y:S01]  /*219c0*/  FFMA R43, R43, R15, R16 ;  /* 0x0000000f2b2b7223 */ /* 0x000fe20000000010 */
        /* <DEDUP_REMOVED lines=18> */
[----:B------:R-:W-:Y:S01]  /*21af0*/  FFMA R77, R33, R73, R77 ;  /* 0x00000049214d7223 */ /* 0x000fe2000000004d */
        /* <DEDUP_REMOVED lines=15> */
[C---:B----4-:R-:W-:Y:S01]  /*21bf0*/  FFMA R112, R8.reuse, R44, R112 ;  /* 0x0000002c08707223 */ /* 0x050fe20000000070 */
[----:B------:R-:W-:Y:S01]  /*21c00*/  FFMA R74, R35, R67, R66 ;  /* 0x00000043234a7223 */ /* 0x000fe20000000042 */
[C---:B------:R-:W-:Y:S01]  /*21c10*/  FFMA R35, R9.reuse, R53, R12 ;  /* 0x0000003509237223 */ /* 0x040fe2000000000c */
[----:B------:R-:W-:Y:S01]  /*21c20*/  LDS.128 R148, [R2.X4+UR4+0x63f0] ;  /* 0x0063f00402947984 */ /* 0x000fe20008004c00 */
[----:B--2---:R-:W-:Y:S01]  /*21c30*/  FFMA R70, R8, R48, R70 ;  /* 0x0000003008467223 */ /* 0x004fe20000000046 */
[----:B------:R-:W-:-:S02]  /*21c40*/  FFMA R61, R9, R45, R112 ;  /* 0x0000002d093d7223 */ /* 0x000fc40000000070 */
[----:B------:R-:W1:Y:S01]  /*21c50*/  LDS.128 R12, [R2.X4+UR4+0x7c0] ;  /* 0x0007c004020c7984 */ /* 0x000e620008004c00 */
[----:B-----5:R-:W-:Y:S01]  /*21c60*/  FFMA R8, R8, R4, R113 ;  /* 0x0000000408087223 */ /* 0x020fe20000000071 */
[C---:B------:R-:W-:Y:S01]  /*21c70*/  FFMA R33, R9.reuse, R49, R70 ;  /* 0x0000003109217223 */ /* 0x040fe20000000046 */
[C---:B------:R-:W-:Y:S01]  /*21c80*/  FFMA R72, R10.reuse, R46, R61 ;  /* 0x0000002e0a487223 */ /* 0x040fe2000000003d */
[----:B------:R-:W-:Y:S01]  /*21c90*/  LDS.128 R112, [R2.X4+UR4+0x21f0] ;  /* 0x0021f00402707984 */ /* 0x000fe20008004c00 */
        /* <DEDUP_REMOVED lines=123> */
[----:B---3--:R-:W-:Y:S01]  /*22450*/  FFMA R38, R8, R44, R38 ;  /* 0x0000002c08267223 */ /* 0x008fe20000000026 */
[----:B------:R-:W-:Y:S01]  /*22460*/  FFMA R14, R14, R6, R13 ;  /* 0x000000060e0e7223 */ /* 0x000fe2000000000d */
[----:B------:R-:W2:Y:S01]  /*22470*/  LDS.128 R20, [R2.X4+UR4+0x47c0] ;  /* 0x0047c00402147984 */ /* 0x000ea20008004c00 */
        /* <DEDUP_REMOVED lines=16> */
[C---:B----4-:R-:W-:Y:S01]  /*22580*/  FFMA R10, R32.reuse, R48, R87 ;  /* 0x00000030200a7223 */ /* 0x050fe20000000057 */
        /* <DEDUP_REMOVED lines=69> */
[C---:B------:R-:W-:Y:S01]  /*229e0*/  FFMA R18, R19.reuse, R47, R18 ;  /* 0x0000002f13127223 */ /* 0x040fe20000000012 */
[----:B------:R-:W-:Y:S01]  /*229f0*/  FFMA R19, R19, R7, R78 ;  /* 0x0000000713137223 */ /* 0x000fe2000000004e */
        /* <DEDUP_REMOVED lines=54> */
[C---:B-1----:R-:W-:Y:S01]  /*22d60*/  FFMA R44, R40.reuse, R160, R73 ;  /* 0x000000a0282c7223 */ /* 0x042fe20000000049 */
[----:B------:R-:W1:Y:S01]  /*22d70*/  LDS.128 R4, [R2.X4+UR4+0x5d0] ;  /* 0x0005d00402047984 */ /* 0x000e620008004c00 */
[C---:B------:R-:W-:Y:S01]  /*22d80*/  FFMA R70, R40.reuse, R172, R70 ;  /* 0x000000ac28467223 */ /* 0x040fe20000000046 */
[C---:B------:R-:W-:Y:S01]  /*22d90*/  FFMA R72, R40.reuse, R164, R72 ;  /* 0x000000a428487223 */ /* 0x040fe20000000048 */
[-C--:B------:R-:W-:Y:S01]  /*22da0*/  FFMA R40, R40, R168.reuse, R71 ;  /* 0x000000a828287223 */ /* 0x080fe20000000047 */
        /* <DEDUP_REMOVED lines=12> */
[C---:B------:R-:W-:Y:S01]  /*22e70*/  FFMA R17, R212.reuse, R168, R17 ;  /* 0x000000a8d4117223 */ /* 0x040fe20000000011 */
[-C--:B------:R-:W-:Y:S01]  /*22e80*/  FFMA R16, R212, R172.reuse, R16 ;  /* 0x000000acd4107223 */ /* 0x080fe20000000010 */
        /* <DEDUP_REMOVED lines=17> */
[----:B------:R-:W-:Y:S01]  /*22fa0*/  STL [R1+0x8], R40 ;  /* 0x0000082801007387 */ /* 0x000fe20000100800 */
[C---:B------:R-:W-:Y:S01]  /*22fb0*/  FFMA R13, R216.reuse, R168, R13 ;  /* 0x000000a8d80d7223 */ /* 0x040fe2000000000d */
[----:B------:R-:W-:Y:S01]  /*22fc0*/  FFMA R216, R216, R172, R12 ;  /* 0x000000acd8d87223 */ /* 0x000fe2000000000c */
[-C--:B------:R-:W-:Y:S01]  /*22fd0*/  FFMA R12, R220, R160.reuse, R11 ;  /* 0x000000a0dc0c7223 */ /* 0x080fe2000000000b */
[----:B------:R2:W-:Y:S01]  /*22fe0*/  STL [R1+0x4], R29 ;  /* 0x0000041d01007387 */ /* 0x0005e20000100800 */
[----:B-1----:R-:W-:Y:S01]  /*22ff0*/  FFMA R30, R4, R160, R66 ;  /* 0x000000a0041e7223 */ /* 0x002fe20000000042 */
[C---:B------:R-:W-:Y:S01]  /*23000*/  FFMA R11, R220.reuse, R164, R10 ;  /* 0x000000a4dc0b7223 */ /* 0x040fe2000000000a */
[C---:B------:R-:W-:Y:S01]  /*23010*/  FFMA R10, R220.reuse, R168, R9 ;  /* 0x000000a8dc0a7223 */ /* 0x040fe20000000009 */
[----:B------:R1:W-:Y:S01]  /*23020*/  STL [R1], R28 ;  /* 0x0000001c01007387 */ /* 0x0003e20000100800 */
[----:B------:R-:W-:Y:S01]  /*23030*/  FFMA R9, R220, R172, R8 ;  /* 0x000000acdc097223 */ /* 0x000fe20000000008 */
[----:B------:R-:W-:Y:S01]  /*23040*/  FFMA R8, R224, R160, R59 ;  /* 0x000000a0e0087223 */ /* 0x000fe2000000003b */
[----:B------:R-:W-:Y:S01]  /*23050*/  FFMA R208, R208, R172, R20 ;  /* 0x000000acd0d07223 */ /* 0x000fe20000000014 */
[----:B------:R3:W-:Y:S01]  /*23060*/  STL [R1+0x14], R30 ;  /* 0x0000141e01007387 */ /* 0x0007e20000100800 */
[C---:B------:R-:W-:Y:S01]  /*23070*/  FFMA R232, R43.reuse, R175, R46 ;  /* 0x000000af2be87223 */ /* 0x040fe2000000002e */
[-C--:B--2---:R-:W-:Y:S01]  /*23080*/  FFMA R29, R4, R164.reuse, R65 ;  /* 0x000000a4041d7223 */ /* 0x084fe20000000041 */
[C---:B------:R-:W-:Y:S01]  /*23090*/  FFMA R234, R43.reuse, R171, R44 ;  /* 0x000000ab2bea7223 */ /* 0x040fe2000000002c */
[----:B------:R-:W-:Y:S01]  /*230a0*/  FFMA R235, R43, R167, R42 ;  /* 0x000000a72beb7223 */ /* 0x000fe2000000002a */
[----:B------:R-:W-:Y:S01]  /*230b0*/  FFMA R236, R176, R164, R236 ;  /* 0x000000a4b0ec7223 */ /* 0x000fe200000000ec */
[----:B-1----:R-:W-:Y:S01]  /*230c0*/  FFMA R28, R4, R168, R64 ;  /* 0x000000a8041c7223 */ /* 0x002fe20000000040 */
[----:B------:R1:W-:Y:S01]  /*230d0*/  STL [R1+0x10], R29 ;  /* 0x0000101d01007387 */ /* 0x0003e20000100800 */
[C---:B------:R-:W-:Y:S01]  /*230e0*/  FFMA R240, R180.reuse, R160, R240 ;  /* 0x000000a0b4f07223 */ /* 0x040fe200000000f0 */
[----:B------:R-:W-:Y:S01]  /*230f0*/  FFMA R239, R180, R164, R239 ;  /* 0x000000a4b4ef7223 */ /* 0x000fe200000000ef */
[-C--:B---3--:R-:W-:Y:S01]  /*23100*/  FFMA R30, R200, R160.reuse, R35 ;  /* 0x000000a0c81e7223 */ /* 0x088fe20000000023 */
[----:B------:R2:W-:Y:S01]  /*23110*/  STL [R1+0xc], R28 ;  /* 0x00000c1c01007387 */ /* 0x0005e20000100800 */
[C---:B------:R-:W-:Y:S01]  /*23120*/  FFMA R243, R184.reuse, R160, R243 ;  /* 0x000000a0b8f37223 */ /* 0x040fe200000000f3 */
[----:B------:R-:W-:Y:S01]  /*23130*/  FFMA R242, R184, R164, R242 ;  /* 0x000000a4b8f27223 */ /* 0x000fe200000000f2 */
[C---:B------:R-:W-:Y:S01]  /*23140*/  FFMA R246, R188.reuse, R160, R246 ;  /* 0x000000a0bcf67223 */ /* 0x040fe200000000f6 */
[----:B------:R-:W-:Y:S01]  /*23150*/  FFMA R245, R188, R164, R245 ;  /* 0x000000a4bcf57223 */ /* 0x000fe200000000f5 */
[----:B------:R-:W-:Y:S01]  /*23160*/  FFMA R249, R192, R160, R249 ;  /* 0x000000a0c0f97223 */ /* 0x000fe200000000f9 */
[-C--:B-1----:R-:W-:Y:S01]  /*23170*/  FFMA R29, R200, R164.reuse, R34 ;  /* 0x000000a4c81d7223 */ /* 0x082fe20000000022 */
[-C--:B------:R-:W-:Y:S01]  /*23180*/  FFMA R248, R192, R164.reuse, R248 ;  /* 0x000000a4c0f87223 */ /* 0x080fe200000000f8 */
[C---:B------:R-:W-:Y:S01]  /*23190*/  FFMA R251, R196.reuse, R164, R251 ;  /* 0x000000a4c4fb7223 */ /* 0x040fe200000000fb */
[----:B------:R-:W-:Y:S01]  /*231a0*/  MOV R212, R235 ;  /* 0x000000eb00d47202 */ /* 0x000fe20000000f00 */
[----:B--2---:R-:W-:Y:S01]  /*231b0*/  FFMA R28, R196, R160, R38 ;  /* 0x000000a0c41c7223 */ /* 0x004fe20000000026 */
[----:B------:R-:W-:Y:S01]  /*231c0*/  MOV R220, R234 ;  /* 0x000000ea00dc7202 */ /* 0x000fe20000000f00 */
[----:B------:R-:W-:Y:S01]  /*231d0*/  LDS.128 R68, [R80+0x1f0] ;  /* 0x0001f00050447984 */ /* 0x000fe20000000c00 */
[----:B------:R-:W-:Y:S01]  /*231e0*/  MOV R160, R232 ;  /* 0x000000e800a07202 */ /* 0x000fe20000000f00 */
[----:B------:R-:W-:Y:S01]  /*231f0*/  FFMA R238, R4, R172, R238 ;  /* 0x000000ac04ee7223 */ /* 0x000fe200000000ee */
[C---:B------:R-:W-:Y:S01]  /*23200*/  FFMA R4, R176.reuse, R168, R63 ;  /* 0x000000a8b0047223 */ /* 0x040fe2000000003f */
[----:B------:R1:W-:Y:S01]  /*23210*/  STL [R1+0x18], R28 ;  /* 0x0000181c01007387 */ /* 0x0003e20000100800 */
[----:B------:R-:W-:Y:S01]  /*23220*/  FFMA R241, R176, R172, R241 ;  /* 0x000000acb0f17223 */ /* 0x000fe200000000f1 */
[C---:B------:R-:W-:Y:S01]  /*23230*/  FFMA R176, R180.reuse, R168, R62 ;  /* 0x000000a8b4b07223 */ /* 0x040fe2000000003e */
[----:B------:R-:W-:Y:S01]  /*23240*/  FFMA R244, R180, R172, R244 ;  /* 0x000000acb4f47223 */ /* 0x000fe200000000f4 */
[----:B------:R-:W-:Y:S01]  /*23250*/  STL [R1+0x24], R30 ;  /* 0x0000241e01007387 */ /* 0x000fe20000100800 */
[C---:B------:R-:W-:Y:S01]  /*23260*/  FFMA R180, R184.reuse, R168, R61 ;  /* 0x000000a8b8b47223 */ /* 0x040fe2000000003d */
[----:B------:R-:W-:Y:S01]  /*23270*/  FFMA R247, R184, R172, R247 ;  /* 0x000000acb8f77223 */ /* 0x000fe200000000f7 */
[C---:B------:R-:W-:Y:S01]  /*23280*/  FFMA R184, R188.reuse, R168, R60 ;  /* 0x000000a8bcb87223 */ /* 0x040fe2000000003c */
[----:B------:R-:W-:Y:S01]  /*23290*/  STL [R1+0x20], R29 ;  /* 0x0000201d01007387 */ /* 0x000fe20000100800 */
[----:B------:R-:W-:Y:S01]  /*232a0*/  FFMA R250, R188, R172, R250 ;  /* 0x000000acbcfa7223 */ /* 0x000fe200000000fa */
[-C--:B-1----:R-:W-:Y:S01]  /*232b0*/  FFMA R28, R200, R168.reuse, R33 ;  /* 0x000000a8c81c7223 */ /* 0x082fe20000000021 */
[C---:B------:R-:W-:Y:S01]  /*232c0*/  FFMA R188, R192.reuse, R168, R39 ;  /* 0x000000a8c0bc7223 */ /* 0x040fe20000000027 */
[----:B------:R-:W-:Y:S01]  /*232d0*/  LDS.128 R72, [R80+0x7f0] ;  /* 0x0007f00050487984 */ /* 0x000fe20000000c00 */
[----:B------:R-:W-:Y:S01]  /*232e0*/  FFMA R252, R192, R172, R252 ;  /* 0x000000acc0fc7223 */ /* 0x000fe200000000fc */
[C---:B------:R-:W-:Y:S01]  /*232f0*/  FFMA R192, R196.reuse, R168, R37 ;  /* 0x000000a8c4c07223 */ /* 0x040fe20000000025 */
[----:B------:R-:W-:Y:S01]  /*23300*/  FFMA R0, R31, R163, R0 ;  /* 0x000000a31f007223 */ /* 0x000fe20000000000 */
[----:B------:R-:W-:Y:S01]  /*23310*/  STL [R1+0x1c], R28 ;  /* 0x00001c1c01007387 */ /* 0x000fe20000100800 */
[-C--:B------:R-:W-:Y:S01]  /*23320*/  FFMA R196, R196, R172.reuse, R36 ;  /* 0x000000acc4c47223 */ /* 0x080fe20000000024 */
[-C--:B------:R-:W-:Y:S01]  /*23330*/  FFMA R200, R200, R172.reuse, R32 ;  /* 0x000000acc8c87223 */ /* 0x080fe20000000020 */
[----:B------:R-:W-:Y:S01]  /*23340*/  FFMA R204, R204, R172, R24 ;  /* 0x000000accccc7223 */ /* 0x000fe20000000018 */
[----:B------:R-:W-:Y:S04]  /*23350*/  STL [R1+0x30], R27 ;  /* 0x0000301b01007387 */ /* 0x000fe80000100800 */
        /* <DEDUP_REMOVED lines=14> */
[----:B------:R1:W-:Y:S04]  /*23440*/  STL [R1+0x68], R10 ;  /* 0x0000680a01007387 */ /* 0x0003e80000100800 */
[----:B------:R2:W-:Y:S04]  /*23450*/  STL [R1+0x58], R9 ;  /* 0x0000580901007387 */ /* 0x0005e80000100800 */
[----:B------:R-:W3:Y:S01]  /*23460*/  LDS.128 R16, [R80+0x5e0] ;  /* 0x0005e00050107984 */ /* 0x000ee20000000c00 */
[----:B-1----:R-:W-:Y:S01]  /*23470*/  FFMA R10, R224, R164, R47 ;  /* 0x000000a4e00a7223 */ /* 0x002fe2000000002f */
[----:B------:R-:W-:-:S02]  /*23480*/  MOV R164, R233 ;  /* 0x000000e900a47202 */ /* 0x000fc40000000f00 */
[----:B------:R1:W-:Y:S01]  /*23490*/  STL [R1+0x78], R8 ;  /* 0x0000780801007387 */ /* 0x0003e20000100800 */
[----:B--2---:R-:W-:-:S03]  /*234a0*/  FFMA R9, R224, R168, R55 ;  /* 0x000000a8e0097223 */ /* 0x004fc60000000037 */
[----:B------:R-:W-:Y:S04]  /*234b0*/  STL [R1+0x70], R10 ;  /* 0x0000700a01007387 */ /* 0x000fe80000100800 */
[----:B------:R-:W-:Y:S01]  /*234c0*/  STL [R1+0x64], R9 ;  /* 0x0000640901007387 */ /* 0x000fe20000100800 */
[----:B-1----:R-:W-:-:S03]  /*234d0*/  FFMA R8, R224, R172, R51 ;  /* 0x000000ace0087223 */ /* 0x002fc60000000033 */
[----:B------:R-:W1:Y:S04]  /*234e0*/  LDS.128 R12, [R80+0x1e0] ;  /* 0x0001e000500c7984 */ /* 0x000e680000000c00 */
[----:B------:R-:W-:Y:S04]  /*234f0*/  STL [R1+0x50], R8 ;  /* 0x0000500801007387 */ /* 0x000fe80000100800 */
[----:B------:R-:W2:Y:S04]  /*23500*/  LDS.128 R8, [R80+0x7e0] ;  /* 0x0007e00050087984 */ /* 0x000ea80000000c00 */
[----:B------:R-:W4:Y:S04]  /*23510*/  LDS.128 R20, [R80+0x3e0] ;  /* 0x0003e00050147984 */ /* 0x000f280000000c00 */
[----:B------:R-:W-:Y:S04]  /*23520*/  LDS.128 R76, [R80+0x3f0] ;  /* 0x0003f000504c7984 */ /* 0x000fe80000000c00 */
[----:B------:R-:W5:Y:S04]  /*23530*/  LDS.128 R232, [R2.X4+UR4+0x1f0] ;  /* 0x0001f00402e87984 */ /* 0x000f680008004c00 */
[----:B------:R-:W5:Y:S01]  /*23540*/  LDS.128 R80, [R80+0x5f0] ;  /* 0x0005f00050507984 */ /* 0x000f620000000c00 */
[----:B---3--:R-:W-:-:S03]  /*23550*/  FFMA R168, R228, R16, R220 ;  /* 0x00000010e4a87223 */ /* 0x008fc600000000dc */
[----:B------:R3:W3:Y:S01]  /*23560*/  LDS.128 R24, [R2.X4+UR4+0x3e0] ;  /* 0x0003e00402187984 */ /* 0x0006e20008004c00 */
[----:B------:R-:W-:-:S03]  /*23570*/  FFMA R168, R229, R17, R168 ;  /* 0x00000011e5a87223 */ /* 0x000fc600000000a8 */
[----:B------:R1:W3:Y:S01]  /*23580*/  LDS.128 R28, [R2.X4+UR4+0x5e0] ;  /* 0x0005e004021c7984 */ /* 0x0002e20008004c00 */
[----:B------:R-:W-:-:S03]  /*23590*/  FFMA R168, R230, R18, R168 ;  /* 0x00000012e6a87223 */ /* 0x000fc600000000a8 */
[----:B------:R2:W3:Y:S01]  /*235a0*/  LDS.128 R32, [R2.X4+UR4+0x7e0] ;  /* 0x0007e00402207984 */ /* 0x0004e20008004c00 */
[----:B------:R-:W-:-:S03]  /*235b0*/  FFMA R168, R231, R19, R168 ;  /* 0x00000013e7a87223 */ /* 0x000fc600000000a8 */
[----:B------:R2:W3:Y:S01]  /*235c0*/  LDS.128 R36, [R2.X4+UR4+0x21e0] ;  /* 0x0021e00402247984 */ /* 0x0004e20008004c00 */
[----:B-1----:R-:W-:-:S03]  /*235d0*/  FFMA R164, R228, R12, R164 ;  /* 0x0000000ce4a47223 */ /* 0x002fc600000000a4 */
[----:B------:R1:W1:Y:S01]  /*235e0*/  LDS.128 R40, [R2.X4+UR4+0x23e0] ;  /* 0x0023e00402287984 */ /* 0x0002620008004c00 */
[----:B------:R-:W-:-:S03]  /*235f0*/  FFMA R164, R229, R13, R164 ;  /* 0x0000000de5a47223 */ /* 0x000fc600000000a4 */
[----:B------:R1:W1:Y:S01]  /*23600*/  LDS.128 R44, [R2.X4+UR4+0x25e0] ;  /* 0x0025e004022c7984 */ /* 0x0002620008004c00 */
[----:B--2---:R-:W-:Y:S01]  /*23610*/  FFMA R160, R228, R8, R160 ;  /* 0x00000008e4a07223 */ /* 0x004fe200000000a0 */
[----:B------:R-:W-:Y:S02]  /*23620*/  FFMA R164, R230, R14, R164 ;  /* 0x0000000ee6a47223 */ /* 0x000fe400000000a4 */
[----:B------:R2:W1:Y:S01]  /*23630*/  LDS.128 R48, [R2.X4+UR4+0x27e0] ;  /* 0x0027e00402307984 */ /* 0x0004620008004c00 */
[----:B----4-:R-:W-:Y:S01]  /*23640*/  FFMA R228, R228, R20, R212 ;  /* 0x00000014e4e47223 */ /* 0x010fe200000000d4 */
[----:B------:R-:W-:Y:S01]  /*23650*/  FFMA R160, R229, R9, R160 ;  /* 0x00000009e5a07223 */ /* 0x000fe200000000a0 */
[----:B------:R-:W-:Y:S01]  /*23660*/  FFMA R164, R231, R15, R164 ;  /* 0x0000000fe7a47223 */ /* 0x000fe200000000a4 */
[----:B------:R2:W4:Y:S01]  /*23670*/  LDS.128 R52, [R2.X4+UR4+0x41e0] ;  /* 0x0041e00402347984 */ /* 0x0005220008004c00 */
[----:B------:R-:W-:Y:S01]  /*23680*/  FFMA R228, R229, R21, R228 ;  /* 0x00000015e5e47223 */ /* 0x000fe200000000e4 */
[----:B------:R-:W-:-:S02]  /*23690*/  FFMA R160, R230, R10, R160 ;  /* 0x0000000ae6a07223 */ /* 0x000fc400000000a0 */
[----:B------:R2:W1:Y:S01]  /*236a0*/  LDS.128 R56, [R2.X4+UR4+0x43e0] ;  /* 0x0043e00402387984 */ /* 0x0004620008004c00 */
[----:B------:R-:W-:Y:S01]  /*236b0*/  FFMA R228, R230, R22, R228 ;  /* 0x00000016e6e47223 */ /* 0x000fe200000000e4 */
[C---:B------:R-:W-:Y:S01]  /*236c0*/  FFMA R160, R231.reuse, R11, R160 ;  /* 0x0000000be7a07223 */ /* 0x040fe200000000a0 */
[C---:B-----5:R-:W-:Y:S01]  /*236d0*/  FFMA R164, R232.reuse, R68, R164 ;  /* 0x00000044e8a47223 */ /* 0x060fe200000000a4 */
[----:B------:R2:W1:Y:S01]  /*236e0*/  LDS.128 R60, [R2.X4+UR4+0x45e0] ;  /* 0x0045e004023c7984 */ /* 0x0004620008004c00 */
[----:B------:R-:W-:Y:S01]  /*236f0*/  FFMA R228, R231, R23, R228 ;  /* 0x00000017e7e47223 */ /* 0x000fe200000000e4 */
[C---:B------:R-:W-:Y:S01]  /*23700*/  FFMA R160, R232.reuse, R72, R160 ;  /* 0x00000048e8a07223 */ /* 0x040fe200000000a0 */
[C---:B------:R-:W-:Y:S01]  /*23710*/  FFMA R168, R232.reuse, R80, R168 ;  /* 0x00000050e8a87223 */ /* 0x040fe200000000a8 */
[----:B------:R2:W1:Y:S01]  /*23720*/  LDS.128 R64, [R2.X4+UR4+0x47e0] ;  /* 0x0047e00402407984 */ /* 0x0004620008004c00 */
[----:B------:R-:W-:Y:S01]  /*23730*/  FFMA R228, R232, R76, R228 ;  /* 0x0000004ce8e47223 */ /* 0x000fe200000000e4 */
[C---:B------:R-:W-:Y:S01]  /*23740*/  FFMA R160, R233.reuse, R73, R160 ;  /* 0x00000049e9a07223 */ /* 0x040fe200000000a0 */
[C---:B------:R-:W-:Y:S01]  /*23750*/  FFMA R164, R233.reuse, R69, R164 ;  /* 0x00000045e9a47223 */ /* 0x040fe200000000a4 */
[----:B------:R2:W1:Y:S01]  /*23760*/  LDS.128 R84, [R2.X4+UR4+0x61e0] ;  /* 0x0061e00402547984 */ /* 0x0004620008004c00 */
[C---:B------:R-:W-:Y:S01]  /*23770*/  FFMA R229, R233.reuse, R77, R228 ;  /* 0x0000004de9e57223 */ /* 0x040fe200000000e4 */
[----:B------:R-:W-:Y:S01]  /*23780*/  FFMA R168, R233, R81, R168 ;  /* 0x00000051e9a87223 */ /* 0x000fe200000000a8 */
[C---:B------:R-:W-:Y:S01]  /*23790*/  FFMA R228, R234.reuse, R70, R164 ;  /* 0x00000046eae47223 */ /* 0x040fe200000000a4 */
[----:B------:R2:W1:Y:S01]  /*237a0*/  LDS.128 R88, [R2.X4+UR4+0x63e0] ;  /* 0x0063e00402587984 */ /* 0x0004620008004c00 */
[C---:B------:R-:W-:Y:S01]  /*237b0*/  FFMA R229, R234.reuse, R78, R229 ;  /* 0x0000004eeae57223 */ /* 0x040fe200000000e5 */
[C---:B------:R-:W-:Y:S01]  /*237c0*/  FFMA R230, R234.reuse, R82, R168 ;  /* 0x00000052eae67223 */ /* 0x040fe200000000a8 */
[----:B------:R-:W-:Y:S01]  /*237d0*/  FFMA R231, R234, R74, R160 ;  /* 0x0000004aeae77223 */ /* 0x000fe200000000a0 */
[----:B------:R2:W1:Y:S04]  /*237e0*/  LDS.128 R92, [R2.X4+UR4+0x65e0] ;  /* 0x0065e004025c7984 */ /* 0x0004680008004c00 */
[----:B------:R2:W1:Y:S04]  /*237f0*/  LDS.128 R96, [R2.X4+UR4+0x67e0] ;  /* 0x0067e00402607984 */ /* 0x0004680008004c00 */
[----:B------:R2:W1:Y:S04]  /*23800*/  LDS.128 R100, [R2.X4+UR4+0x3f0] ;  /* 0x0003f00402647984 */ /* 0x0004680008004c00 */
[----:B------:R2:W1:Y:S04]  /*23810*/  LDS.128 R104, [R2.X4+UR4+0x5f0] ;  /* 0x0005f00402687984 */ /* 0x0004680008004c00 */
[----:B------:R2:W1:Y:S04]  /*23820*/  LDS.128 R108, [R2.X4+UR4+0x7f0] ;  /* 0x0007f004026c7984 */ /* 0x0004680008004c00 */
[----:B------:R2:W1:Y:S04]  /*23830*/  LDS.128 R152, [R2.X4+UR4+0x65f0] ;  /* 0x0065f00402987984 */ /* 0x0004680008004c00 */
[----:B------:R2:W1:Y:S04]  /*23840*/  LDS.128 R156, [R2.X4+UR4+0x67f0] ;  /* 0x0067f004029c7984 */ /* 0x0004680008004c00 */
[----:B------:R-:W5:Y:S04]  /*23850*/  S2R R172, SR_TID.X ;  /* 0x0000000000ac7919 */ /* 0x000f680000002100 */
[----:B------:R-:W2:Y:S01]  /*23860*/  S2R R220, SR_TID.X ;  /* 0x0000000000dc7919 */ /* 0x000ea20000002100 */
[----:B-----5:R-:W-:-:S02]  /*23870*/  SHF.R.U32.HI R172, RZ, 0x5, R172 ;  /* 0x00000005ffac7819 */ /* 0x020fc400000116ac */
[----:B--2---:R-:W-:Y:S02]  /*23880*/  SHF.L.U32 R220, R220, 0x2, RZ ;  /* 0x00000002dcdc7819 */ /* 0x004fe400000006ff */
[----:B------:R-:W-:Y:S02]  /*23890*/  SGXT.U32 R212, R172, 0x2 ;  /* 0x00000002acd4781a */ /* 0x000fe40000000000 */
[----:B------:R-:W-:-:S04]  /*238a0*/  LOP3.LUT R220, R220, 0x7c, RZ, 0xc0, !PT ;  /* 0x0000007cdcdc7812 */ /* 0x000fc800078ec0ff */
[----:B------:R-:W-:-:S02]  /*238b0*/  LEA R172, R212, R220, 0x7 ;  /* 0x000000dcd4ac7211 */ /* 0x000fc400078e38ff */
[----:B-1-34-:R-:W2:Y:S04]  /*238c0*/  LDL.LU R220, [R1] ;  /* 0x0000000001dc7983 */ /* 0x01aea80000300800 */
[----:B------:R-:W3:Y:S01]  /*238d0*/  LDL.LU R212, [R1+0x4] ;  /* 0x0000040001d47983 */ /* 0x000ee20000300800 */
[----:B------:R-:W-:Y:S01]  /*238e0*/  SHF.L.U32 R160, R172, 0x2, RZ ;  /* 0x00000002aca07819 */ /* 0x000fe200000006ff */
[C---:B------:R-:W-:Y:S01]  /*238f0*/  FFMA R0, R24.reuse, R12, R0 ;  /* 0x0000000c18007223 */ /* 0x040fe20000000000 */
[----:B------:R-:W-:Y:S01]  /*23900*/  ULDC.64 UR10, c[0x0][0x118] ;  /* 0x00004600000a7ab9 */ /* 0x000fe20000000a00 */
[C---:B--2---:R-:W-:Y:S01]  /*23910*/  FFMA R164, R24.reuse, R20, R220 ;  /* 0x0000001418a47223 */ /* 0x044fe200000000dc */
[----:B---3--:R-:W-:-:S02]  /*23920*/  FFMA R168, R24, R16, R212 ;  /* 0x0000001018a87223 */ /* 0x008fc400000000d4 */
[----:B------:R-:W2:Y:S04]  /*23930*/  LDL.LU R212, [R1+0x18] ;  /* 0x0000180001d47983 */ /* 0x000ea80000300800 */
[----:B------:R-:W3:Y:S04]  /*23940*/  LDL.LU R233, [R1+0x8] ;  /* 0x0000080001e97983 */ /* 0x000ee80000300800 */
[----:B------:R-:W4:Y:S04]  /*23950*/  LDL.LU R232, [R1+0xc] ;  /* 0x00000c0001e87983 */ /* 0x000f280000300800 */
[----:B------:R-:W5:Y:S04]  /*23960*/  LDL.LU R224, [R1+0x10] ;  /* 0x0000100001e07983 */ /* 0x000f680000300800 */
[----:B------:R-:W5:Y:S01]  /*23970*/  LDL.LU R220, [R1+0x14] ;  /* 0x0000140001dc7983 */ /* 0x000f620000300800 */
[----:B------:R-:W-:-:S03]  /*23980*/  FFMA R238, R5, R173, R238 ;  /* 0x000000ad05ee7223 */ /* 0x000fc600000000ee */
[----:B------:R-:W-:Y:S04]  /*23990*/  STL [R1+0x2d8], R131 ;  /* 0x0002d88301007387 */ /* 0x000fe80000100800 */
[----:B------:R-:W-:Y:S04]  /*239a0*/  STL [R1+0x2d4], R135 ;  /* 0x0002d48701007387 */ /* 0x000fe80000100800 */
[----:B------:R-:W-:Y:S04]  /*239b0*/  STL [R1+0x2d0], R139 ;  /* 0x0002d08b01007387 */ /* 0x000fe80000100800 */
[----:B------:R-:W-:Y:S04]  /*239c0*/  STL [R1+0x2cc], R143 ;  /* 0x0002cc8f01007387 */ /* 0x000fe80000100800 */
[----:B------:R-:W-:Y:S04]  /*239d0*/  STL [R1+0x2c8], R147 ;  /* 0x0002c89301007387 */ /* 0x000fe80000100800 */
[----:B------:R-:W-:Y:S04]  /*239e0*/  STL [R1+0x2c4], R151 ;  /* 0x0002c49701007387 */ /* 0x000fe80000100800 */
[----:B------:R1:W-:Y:S04]  /*239f0*/  STL [R1+0x2c0], R155 ;  /* 0x0002c09b01007387 */ /* 0x0003e80000100800 */
[----:B------:R1:W-:Y:S02]  /*23a00*/  STL [R1+0x2bc], R159 ;  /* 0x0002bc9f01007387 */ /* 0x0003e40000100800 */
[C---:B-1----:R-:W-:Y:S01]  /*23a10*/  FFMA R155, R25.reuse, R21, R164 ;  /* 0x00000015199b7223 */ /* 0x042fe200000000a4 */
[----:B------:R-:W-:-:S02]  /*23a20*/  FFMA R159, R25, R17, R168 ;  /* 0x00000011199f7223 */ /* 0x000fc400000000a8 */
[----:B------:R-:W5:Y:S04]  /*23a30*/  LDL.LU R168, [R1+0x1c] ;  /* 0x00001c0001a87983 */ /* 0x000f680000300800 */
[----:B------:R-:W5:Y:S04]  /*23a40*/  LDL.LU R164, [R1+0x20] ;  /* 0x0000200001a47983 */ /* 0x000f680000300800 */
[----:B------:R-:W5:Y:S01]  /*23a50*/  LDL.LU R172, [R1+0x2c] ;  /* 0x00002c0001ac7983 */ /* 0x000f620000300800 */
        /* <DEDUP_REMOVED lines=23> */
[----:B------:R-:W-:Y:S01]  /*23bd0*/  FFMA R251, R197, R165, R251 ;  /* 0x000000a5c5fb7223 */ /* 0x000fe200000000fb */
[----:B------:R-:W-:Y:S01]  /*23be0*/  IADD3 R3, R3, 0x1, RZ ;  /* 0x0000000103037810 */ /* 0x000fe20007ffe0ff */
[----:B------:R-:W-:Y:S06]  /*23bf0*/  BAR.SYNC 0x0 ;  /* 0x0000000000007b1d */ /* 0x000fec0000000000 */
[----:B--2---:R-:W-:-:S02]  /*23c00*/  MOV R131, R212 ;  /* 0x000000d400837202 */ /* 0x004fc40000000f00 */
[----:B------:R-:W2:Y:S01]  /*23c10*/  LDL.LU R212, [R1+0x40] ;  /* 0x0000400001d47983 */ /* 0x000ea20000300800 */
[----:B---3--:R-:W-:-:S04]  /*23c20*/  FFMA R24, R24, R8, R233 ;  /* 0x0000000818187223 */ /* 0x008fc800000000e9 */
[C---:B------:R-:W-:Y:S01]  /*23c30*/  FFMA R2, R25.reuse, R9, R24 ;  /* 0x0000000919027223 */ /* 0x040fe20000000018 */
[----:B------:R-:W-:Y:S01]  /*23c40*/  FFMA R25, R25, R13, R0 ;  /* 0x0000000d19197223 */ /* 0x000fe20000000000 */
[C---:B----4-:R-:W-:Y:S01]  /*23c50*/  FFMA R0, R5.reuse, R169, R232 ;  /* 0x000000a905007223 */ /* 0x050fe200000000e8 */
[C---:B-----5:R-:W-:Y:S02]  /*23c60*/  FFMA R24, R5.reuse, R165, R224 ;  /* 0x000000a505187223 */ /* 0x060fe400000000e0 */
[----:B------:R-:W3:Y:S01]  /*23c70*/  LDL.LU R224, [R1+0x48] ;  /* 0x0000480001e07983 */ /* 0x000ee20000300800 */
[----:B------:R-:W-:-:S03]  /*23c80*/  FFMA R5, R5, R161, R220 ;  /* 0x000000a105057223 */ /* 0x000fc600000000dc */
[----:B------:R-:W4:Y:S04]  /*23c90*/  LDL.LU R220, [R1+0x4c] ;  /* 0x00004c0001dc7983 */ /* 0x000f280000300800 */
[----:B------:R-:W5:Y:S04]  /*23ca0*/  LDL.LU R234, [R1+0x60] ;  /* 0x0000600001ea7983 */ /* 0x000f680000300800 */
[----:B------:R-:W2:Y:S04]  /*23cb0*/  LDL.LU R233, [R1+0x58] ;  /* 0x0000580001e97983 */ /* 0x000ea80000300800 */
[----:B------:R-:W2:Y:S04]  /*23cc0*/  LDL.LU R232, [R1+0x68] ;  /* 0x0000680001e87983 */ /* 0x000ea80000300800 */
[----:B------:R-:W2:Y:S04]  /*23cd0*/  LDL.LU R135, [R1+0x74] ;  /* 0x0000740001877983 */ /* 0x000ea80000300800 */
[----:B------:R-:W2:Y:S04]  /*23ce0*/  LDL.LU R139, [R1+0x50] ;  /* 0x00005000018b7983 */ /* 0x000ea80000300800 */
[----:B------:R-:W2:Y:S04]  /*23cf0*/  LDL.LU R143, [R1+0x64] ;  /* 0x00006400018f7983 */ /* 0x000ea80000300800 */
[----:B------:R-:W2:Y:S04]  /*23d00*/  LDL.LU R147, [R1+0x70] ;  /* 0x0000700001937983 */ /* 0x000ea80000300800 */
[----:B------:R-:W2:Y:S04]  /*23d10*/  LDL.LU R151, [R1+0x78] ;  /* 0x0000780001977983 */ /* 0x000ea80000300800 */
[----:B------:R-:W2:Y:S04]  /*23d20*/  LDL.LU R177, [R1+0x28] ;  /* 0x0000280001b17983 */ /* 0x000ea80000300800 */
[----:B------:R-:W3:Y:S04]  /*23d30*/  LDL.LU R181, [R1+0x24] ;  /* 0x0000240001b57983 */ /* 0x000ee80000300800 */
[----:B------:R-:W4:Y:S04]  /*23d40*/  LDL.LU R185, [R1+0x3c] ;  /* 0x00003c0001b97983 */ /* 0x000f280000300800 */
[----:B------:R-:W4:Y:S04]  /*23d50*/  LDL.LU R189, [R1+0x34] ;  /* 0x0000340001bd7983 */ /* 0x000f280000300800 */
[----:B------:R-:W4:Y:S01]  /*23d60*/  LDL.LU R193, [R1+0x30] ;  /* 0x0000300001c17983 */ /* 0x000f220000300800 */
[C---:B------:R-:W-:Y:S01]  /*23d70*/  FFMA R168, R201.reuse, R169, R168 ;  /* 0x000000a9c9a87223 */ /* 0x040fe200000000a8 */
[----:B------:R-:W-:Y:S01]  /*23d80*/  FFMA R164, R201, R165, R164 ;  /* 0x000000a5c9a47223 */ /* 0x000fe200000000a4 */
[----:B------:R-:W-:Y:S01]  /*23d90*/  FFMA R197, R197, R161, R131 ;  /* 0x000000a1c5c57223 */ /* 0x000fe20000000083 */
[C---:B------:R-:W-:Y:S01]  /*23da0*/  FFMA R172, R205.reuse, R165, R172 ;  /* 0x000000a5cdac7223 */ /* 0x040fe200000000ac */
[----:B------:R-:W5:Y:S01]  /*23db0*/  LDL.LU R131, [R1+0x2d8] ;  /* 0x0002d80001837983 */ /* 0x000f620000300800 */
[----:B--2---:R-:W-:Y:S01]  /*23dc0*/  FFMA R177, R205, R169, R177 ;  /* 0x000000a9cdb17223 */ /* 0x004fe200000000b1 */
[----:B---3--:R-:W-:Y:S01]  /*23dd0*/  FFMA R201, R201, R161, R181 ;  /* 0x000000a1c9c97223 */ /* 0x008fe200000000b5 */
[----:B------:R-:W-:-:S02]  /*23de0*/  FFMA R181, R205, R173, R204 ;  /* 0x000000adcdb57223 */ /* 0x000fc400000000cc */
[----:B------:R-:W2:Y:S01]  /*23df0*/  LDL.LU R204, [R1+0x44] ;  /* 0x0000440001cc7983 */ /* 0x000ea20000300800 */
[----:B----4-:R-:W-:Y:S01]  /*23e00*/  FFMA R205, R205, R161, R193 ;  /* 0x000000a1cdcd7223 */ /* 0x010fe200000000c1 */
[C---:B------:R-:W-:Y:S02]  /*23e10*/  FFMA R193, R209.reuse, R173, R208 ;  /* 0x000000add1c17223 */ /* 0x040fe400000000d0 */
[----:B------:R-:W3:Y:S01]  /*23e20*/  LDL.LU R208, [R1+0x38] ;  /* 0x0000380001d07983 */ /* 0x000ee20000300800 */
[C---:B------:R-:W-:Y:S01]  /*23e30*/  FFMA R189, R209.reuse, R169, R189 ;  /* 0x000000a9d1bd7223 */ /* 0x040fe200000000bd */
[C---:B------:R-:W-:Y:S01]  /*23e40*/  FFMA R185, R209.reuse, R165, R185 ;  /* 0x000000a5d1b97223 */ /* 0x040fe200000000b9 */
[----:B------:R-:W-:Y:S01]  /*23e50*/  FFMA R212, R209, R161, R212 ;  /* 0x000000a1d1d47223 */ /* 0x000fe200000000d4 */
[C---:B---3--:R-:W-:Y:S01]  /*23e60*/  FFMA R209, R213.reuse, R173, R208 ;  /* 0x000000add5d17223 */ /* 0x048fe200000000d0 */
[C---:B--2---:R-:W-:Y:S01]  /*23e70*/  FFMA R208, R213.reuse, R169, R204 ;  /* 0x000000a9d5d07223 */ /* 0x044fe200000000cc */
[C---:B------:R-:W-:Y:S01]  /*23e80*/  FFMA R204, R213.reuse, R165, R224 ;  /* 0x000000a5d5cc7223 */ /* 0x040fe200000000e0 */
[----:B------:R-:W-:Y:S01]  /*23e90*/  FFMA R224, R213, R161, R220 ;  /* 0x000000a1d5e07223 */ /* 0x000fe200000000dc */
[C---:B------:R-:W-:Y:S01]  /*23ea0*/  FFMA R220, R217.reuse, R173, R216 ;  /* 0x000000add9dc7223 */ /* 0x040fe200000000d8 */
[----:B------:R-:W2:Y:S04]  /*23eb0*/  LDL.LU R213, [R1+0x5c] ;  /* 0x00005c0001d57983 */ /* 0x000ea80000300800 */
[----:B------:R-:W3:Y:S01]  /*23ec0*/  LDL.LU R216, [R1+0x54] ;  /* 0x0000540001d87983 */ /* 0x000ee20000300800 */
[C---:B-----5:R-:W-:Y:S01]  /*23ed0*/  FFMA R234, R217.reuse, R161, R234 ;  /* 0x000000a1d9ea7223 */ /* 0x060fe200000000ea */
[C---:B--2---:R-:W-:Y:S01]  /*23ee0*/  FFMA R213, R217.reuse, R165, R213 ;  /* 0x000000a5d9d57223 */ /* 0x044fe200000000d5 */
[----:B---3--:R-:W-:-:S02]  /*23ef0*/  FFMA R216, R217, R169, R216 ;  /* 0x000000a9d9d87223 */ /* 0x008fc400000000d8 */
[----:B------:R-:W2:Y:S01]  /*23f00*/  LDL.LU R217, [R1+0x6c] ;  /* 0x00006c0001d97983 */ /* 0x000ea20000300800 */
        /* <DEDUP_REMOVED lines=8> */
[-C--:B------:R-:W-:Y:S01]  /*23f90*/  FFMA R236, R178, R166.reuse, R236 ;  /* 0x000000a6b2ec7223 */ /* 0x080fe200000000ec */
        /* <DEDUP_REMOVED lines=27> */
[-C--:B--2---:R-:W-:Y:S01]  /*24150*/  FFMA R217, R221, R165.reuse, R217 ;  /* 0x000000a5ddd97223 */ /* 0x084fe200000000d9 */
[----:B------:R-:W-:Y:S01]  /*24160*/  FFMA R165, R225, R165, R147 ;  /* 0x000000a5e1a57223 */ /* 0x000fe20000000093 */
[----:B------:R-:W-:-:S02]  /*24170*/  FFMA R221, R221, R161, R135 ;  /* 0x000000a1dddd7223 */ /* 0x000fc40000000087 */
[----:B------:R-:W2:Y:S01]  /*24180*/  LDL.LU R135, [R1+0x2d4] ;  /* 0x0002d40001877983 */ /* 0x000ea20000300800 */
[-C--:B------:R-:W-:Y:S01]  /*24190*/  FFMA R217, R222, R166.reuse, R217 ;  /* 0x000000a6ded97223 */ /* 0x080fe200000000d9 */
[----:B------:R-:W-:Y:S02]  /*241a0*/  FFMA R165, R226, R166, R165 ;  /* 0x000000a6e2a57223 */ /* 0x000fe400000000a5 */
[----:B------:R-:W3:Y:S01]  /*241b0*/  LDL.LU R139, [R1+0x2d0] ;  /* 0x0002d000018b7983 */ /* 0x000ee20000300800 */
[----:B------:R-:W-:-:S03]  /*241c0*/  FFMA R161, R225, R161, R151 ;  /* 0x000000a1e1a17223 */ /* 0x000fc60000000097 */
[----:B------:R-:W4:Y:S01]  /*241d0*/  LDL.LU R143, [R1+0x2cc] ;  /* 0x0002cc00018f7983 */ /* 0x000f220000300800 */
[----:B------:R-:W-:-:S03]  /*241e0*/  FFMA R217, R223, R167, R217 ;  /* 0x000000a7dfd97223 */ /* 0x000fc600000000d9 */
[----:B------:R-:W5:Y:S01]  /*241f0*/  LDL.LU R147, [R1+0x2c8] ;  /* 0x0002c80001937983 */ /* 0x000f620000300800 */
[----:B------:R-:W-:-:S03]  /*24200*/  FFMA R165, R227, R167, R165 ;  /* 0x000000a7e3a57223 */ /* 0x000fc600000000a5 */
[----:B------:R-:W2:Y:S04]  /*24210*/  LDL.LU R151, [R1+0x2c4] ;  /* 0x0002c40001977983 */ /* 0x000ea80000300800 */
[----:B------:R-:W2:Y:S04]  /*24220*/  LDL.LU R155, [R1+0x2c0] ;  /* 0x0002c000019b7983 */ /* 0x000ea80000300800 */
[----:B------:R-:W2:Y:S04]  /*24230*/  LDL.LU R159, [R1+0x2bc] ;  /* 0x0002bc00019f7983 */ /* 0x000ea80000300800 */
[----:B------:R-:W2:Y:S01]  /*24240*/  LDL.64 R166, [R1+0x1f8] ;  /* 0x0001f80001a67983 */ /* 0x000ea20000100a00 */
        /* <DEDUP_REMOVED lines=33> */
[----:B------:R-:W-:-:S02]  /*24460*/  FFMA R208, R84, R16, R208 ;  /* 0x0000001054d07223 */ /* 0x000fc400000000d0 */
[----:B------:R-:W3:Y:S01]  /*24470*/  LDL R84, [R1+0x234] ;  /* 0x0002340001547983 */ /* 0x000ee20000100800 */
[----:B--2---:R-:W-:-:S04]  /*24480*/  IADD3 R162, P1, R166, UR6, RZ ;  /* 0x00000006a6a27c10 */ /* 0x004fc8000ff3e0ff */
[----:B------:R-:W-:Y:S02]  /*24490*/  IADD3.X R163, R167, UR7, RZ, P1, !PT ;  /* 0x00000007a7a37c10 */ /* 0x000fe40008ffe4ff */
        /* <DEDUP_REMOVED lines=13> */
[----:B------:R-:W-:Y:S01]  /*24570*/  ISETP.GE.AND P0, PT, R3, 0x3, PT ;  /* 0x000000030300780c */ /* 0x000fe20003f06270 */
        /* <DEDUP_REMOVED lines=24> */
[----:B------:R-:W-:Y:S01]  /*24700*/  SEL R3, R3, RZ, !P0 ;  /* 0x000000ff03037207 */ /* 0x000fe20004000000 */
        /* <DEDUP_REMOVED lines=25> */
[----:B------:R-:W-:Y:S01]  /*248a0*/  LEA R8, R3, R160, 0xf ;  /* 0x000000a003087211 */ /* 0x000fe200078e78ff */
        /* <DEDUP_REMOVED lines=15> */
[----:B------:R-:W-:Y:S01]  /*249a0*/  @!PT LDS RZ, [RZ] ;  /* 0x00000000fffff984 */ /* 0x000fe20000000800 */
[----:B------:R-:W-:Y:S01]  /*249b0*/  @!PT LDS RZ, [RZ] ;  /* 0x00000000fffff984 */ /* 0x000fe20000000800 */
[----:B------:R-:W-:Y:S01]  /*249c0*/  @!PT LDS RZ, [RZ] ;  /* 0x00000000fffff984 */ /* 0x000fe20000000800 */
[----:B------:R2:W-:Y:S01]  /*249d0*/  LDGSTS.E.BYPASS.128 [R8], [R162.64+0x600], !PT ;  /* 0x00000600a2087fae */ /* 0x0005e2000f901c4a */
        /* <DEDUP_REMOVED lines=15> */
[----:B------:R-:W4:Y:S01]  /*24ad0*/  LDL.64 R16, [R1+0x1e8] ;  /* 0x0001e80001107983 */ /* 0x000f220000100a00 */
        /* <DEDUP_REMOVED lines=27> */
[----:B------:R-:W5:Y:S01]  /*24c90*/  LDL R29, [R1+0x230] ;  /* 0x00023000011d7983 */ /* 0x000f620000100800 */
[----:B---3--:R-:W-:Y:S01]  /*24ca0*/  LEA R12, R3, R84, 0xf ;  /* 0x00000054030c7211 */ /* 0x008fe200078e78ff */
        /* <DEDUP_REMOVED lines=13> */
[----:B------:R-:W-:Y:S01]  /*24d80*/  FFMA R25, R26, R14, R25 ;  /* 0x0000000e1a197223 */ /* 0x000fe20000000019 */
[----:B------:R-:W3:Y:S01]  /*24d90*/  LDL R28, [R1+0x22c] ;  /* 0x00022c00011c7983 */ /* 0x000ee20000100800 */
[----:B--2---:R-:W-:-:S04]  /*24da0*/  IADD3 R8, P0, R166, UR6, RZ ;  /* 0x00000006a6087c10 */ /* 0x004fc8000ff1e0ff */
[----:B------:R-:W-:-:S05]  /*24db0*/  IADD3.X R9, R167, UR7, RZ, P0, !PT ;  /* 0x00000007a7097c10 */ /* 0x000fca00087fe4ff */
[----:B------:R1:W-:Y:S04]  /*24dc0*/  LDGSTS.E.BYPASS.128 [R12], [R8.64+0x600], !PT ;  /* 0x00000600080c7fae */ /* 0x0003e8000f901c4a */
[----:B-1----:R-:W2:Y:S01]  /*24dd0*/  LDL.64 R12, [R1+0x1e0] ;  /* 0x0001e000010c7983 */ /* 0x002ea20000100a00 */
        /* <DEDUP_REMOVED lines=15> */
[----:B------:R-:W-:-:S04]  /*24ed0*/  FFMA R251, R52, R20, R251 ;  /* 0x0000001434fb7223 */ /* 0x000fc800000000fb */
[----:B------:R-:W-:Y:S01]  /*24ee0*/  FFMA R251, R53, R21, R251 ;  /* 0x0000001535fb7223 */ /* 0x000fe200000000fb */
[C---:B------:R-:W-:Y:S01]  /*24ef0*/  FFMA R197, R54.reuse, R14, R197 ;  /* 0x0000000e36c57223 */ /* 0x040fe200000000c5 */
[----:B------:R-:W-:Y:S01]  /*24f00*/  FFMA R192, R54, R18, R192 ;  /* 0x0000001236c07223 */ /* 0x000fe200000000c0 */
[----:B----4-:R-:W-:Y:S02]  /*24f10*/  IADD3 R8, P0, R16, UR6, RZ ;  /* 0x0000000610087c10 */ /* 0x010fe4000ff1e0ff */
[----:B-----5:R-:W-:Y:S01]  /*24f20*/  LEA R10, R3, R29, 0xf ;  /* 0x0000001d030a7211 */ /* 0x020fe200078e78ff */
[----:B------:R-:W-:Y:S01]  /*24f30*/  FFMA R251, R54, R22, R251 ;  /* 0x0000001636fb7223 */ /* 0x000fe200000000fb */
[----:B------:R-:W-:Y:S01]  /*24f40*/  IADD3.X R9, R17, UR7, RZ, P0, !PT ;  /* 0x0000000711097c10 */ /* 0x000fe200087fe4ff */
[----:B------:R-:W4:Y:S04]  /*24f50*/  LDL R54, [R1+0x228] ;  /* 0x0002280001367983 */ /* 0x000f280000100800 */
        /* <DEDUP_REMOVED lines=59> */
[----:B------:R-:W5:Y:S04]  /*25310*/  LDL.64 R52, [R1+0x198] ;  /* 0x0001980001347983 */ /* 0x000f680000100a00 */
[----:B------:R-:W5:Y:S01]  /*25320*/  LDL R16, [R1+0x204] ;  /* 0x0002040001107983 */ /* 0x000f620000100800 */
[----:B--2---:R-:W-:-:S02]  /*25330*/  IADD3 R8, P0, R12, UR6, RZ ;  /* 0x000000060c087c10 */ /* 0x004fc4000ff1e0ff */
[----:B---3--:R-:W-:Y:S01]  /*25340*/  LEA R10, R3, R28, 0xf ;  /* 0x0000001c030a7211 */ /* 0x008fe200078e78ff */
[-C--:B------:R-:W-:Y:S01]  /*25350*/  FFMA R236, R33, R21.reuse, R236 ;  /* 0x0000001521ec7223 */ /* 0x080fe200000000ec */
[----:B------:R-:W-:Y:S01]  /*25360*/  IADD3.X R9, R13, UR7, RZ, P0, !PT ;  /* 0x000000070d097c10 */ /* 0x000fe200087fe4ff */
[----:B------:R-:W2:Y:S04]  /*25370*/  LDL R33, [R1+0x224] ;  /* 0x0002240001217983 */ /* 0x000ea80000100800 */
[----:B------:R-:W3:Y:S04]  /*25380*/  LDL.64 R12, [R1+0x1d8] ;  /* 0x0001d800010c7983 */ /* 0x000ee80000100a00 */
[----:B------:R4:W-:Y:S01]  /*25390*/  LDGSTS.E.BYPASS.128 [R10], [R8.64+0x600], !PT ;  /* 0x00000600080a7fae */ /* 0x0009e2000f901c4a */
[C---:B------:R-:W-:Y:S01]  /*253a0*/  FFMA R6, R100.reuse, R76, R6 ;  /* 0x0000004c64067223 */ /* 0x040fe20000000006 */
        /* <DEDUP_REMOVED lines=27> */
[----:B------:R-:W2:Y:S04]  /*25560*/  LDL R18, [R1+0x21c] ;  /* 0x00021c0001127983 */ /* 0x000ea80000100800 */
[----:B------:R-:W2:Y:S04]  /*25570*/  LDL R20, [R1+0x218] ;  /* 0x0002180001147983 */ /* 0x000ea80000100800 */
[----:B------:R-:W2:Y:S04]  /*25580*/  LDL R32, [R1+0x214] ;  /* 0x0002140001207983 */ /* 0x000ea80000100800 */
[----:B------:R-:W2:Y:S01]  /*25590*/  LDL R27, [R1+0x210] ;  /* 0x00021000011b7983 */ /* 0x000ea20000100800 */
[----:B----4-:R-:W-:-:S02]  /*255a0*/  LEA R10, R3, R54, 0xf ;  /* 0x00000036030a7211 */ /* 0x010fc400078e78ff */
[----:B---3--:R-:W-:Y:S01]  /*255b0*/  IADD3 R8, P0, R12, UR6, RZ ;  /* 0x000000060c087c10 */ /* 0x008fe2000ff1e0ff */
[C---:B------:R-:W-:Y:S01]  /*255c0*/  FFMA R6, R101.reuse, R77, R6 ;  /* 0x0000004d65067223 */ /* 0x040fe20000000006 */
[C---:B------:R-:W-:Y:S01]  /*255d0*/  FFMA R7, R101.reuse, R81, R7 ;  /* 0x0000005165077223 */ /* 0x040fe20000000007 */
[----:B------:R-:W-:Y:S01]  /*255e0*/  FFMA R25, R101, R69, R25 ;  /* 0x0000004565197223 */ /* 0x000fe20000000019 */
[----:B------:R-:W-:Y:S01]  /*255f0*/  IADD3.X R9, R13, UR7, RZ, P0, !PT ;  /* 0x000000070d097c10 */ /* 0x000fe200087fe4ff */
[----:B------:R-:W-:Y:S01]  /*25600*/  FFMA R26, R101, R73, R26 ;  /* 0x00000049651a7223 */ /* 0x000fe2000000001a */
[----:B------:R-:W3:Y:S04]  /*25610*/  LDL.64 R12, [R1+0x1d0] ;  /* 0x0001d000010c7983 */ /* 0x000ee80000100a00 */
[----:B------:R1:W-:Y:S04]  /*25620*/  LDGSTS.E.BYPASS.128 [R10], [R8.64+0x600], !PT ;  /* 0x00000600080a7fae */ /* 0x0003e8000f901c4a */
[----:B------:R-:W4:Y:S04]  /*25630*/  LDL R21, [R1+0x220] ;  /* 0x0002200001157983 */ /* 0x000f280000100800 */
[----:B------:R-:W4:Y:S04]  /*25640*/  LDL.64 R14, [R1+0x1c0] ;  /* 0x0001c000010e7983 */ /* 0x000f280000100a00 */
[----:B-1----:R-:W4:Y:S01]  /*25650*/  LDL.64 R10, [R1+0x1c8] ;  /* 0x0001c800010a7983 */ /* 0x002f220000100a00 */
        /* <DEDUP_REMOVED lines=11> */
[----:B------:R-:W5:Y:S01]  /*25710*/  LDL.64 R34, [R1+0x1b0] ;  /* 0x0001b00001227983 */ /* 0x000f620000100a00 */
        /* <DEDUP_REMOVED lines=31> */
[----:B------:R-:W5:Y:S01]  /*25910*/  LDL.64 R68, [R1+0x1a0] ;  /* 0x0001a00001447983 */ /* 0x000f620000100a00 */
[----:B--2---:R-:W-:Y:S01]  /*25920*/  LEA R8, R3, R33, 0xf ;  /* 0x0000002103087211 */ /* 0x004fe200078e78ff */
[----:B------:R-:W-:Y:S01]  /*25930*/  FFMA R100, R103, R71, R25 ;  /* 0x0000004767647223 */ /* 0x000fe20000000019 */
[----:B------:R-:W-:Y:S01]  /*25940*/  FFMA R65, R107, R79, R24 ;  /* 0x0000004f6b417223 */ /* 0x000fe20000000018 */
[-C--:B------:R-:W-:Y:S01]  /*25950*/  FFMA R239, R38, R22.reuse, R239 ;  /* 0x0000001626ef7223 */ /* 0x080fe200000000ef */
[----:B------:R-:W2:Y:S01]  /*25960*/  LDL.64 R24, [R1+0x190] ;  /* 0x0001900001187983 */ /* 0x000ea20000100a00 */
[----:B------:R-:W-:Y:S01]  /*25970*/  FFMA R103, R103, R75, R26 ;  /* 0x0000004b67677223 */ /* 0x000fe2000000001a */
[----:B------:R-:W-:-:S02]  /*25980*/  FFMA R242, R42, R22, R242 ;  /* 0x000000162af27223 */ /* 0x000fc400000000f2 */
[----:B------:R-:W2:Y:S01]  /*25990*/  LDL R26, [R1+0x208] ;  /* 0x00020800011a7983 */ /* 0x000ea20000100800 */
        /* <DEDUP_REMOVED lines=22> */
[----:B------:R-:W2:Y:S04]  /*25b00*/  LDL.64 R22, [R1+0x180] ;  /* 0x0001800001167983 */ /* 0x000ea80000100a00 */
[----:B------:R-:W2:Y:S04]  /*25b10*/  LDL.64 R50, [R1+0x188] ;  /* 0x0001880001327983 */ /* 0x000ea80000100a00 */
[----:B------:R-:W2:Y:S01]  /*25b20*/  LDL.64 R48, [R1+0x178] ;  /* 0x0001780001307983 */ /* 0x000ea20000100a00 */
[----:B---3--:R-:W-:-:S04]  /*25b30*/  IADD3 R6, P0, R12, UR6, RZ ;  /* 0x000000060c067c10 */ /* 0x008fc8000ff1e0ff */
[----:B------:R-:W-:Y:S02]  /*25b40*/  IADD3.X R7, R13, UR7, RZ, P0, !PT ;  /* 0x000000070d077c10 */ /* 0x000fe400087fe4ff */
[----:B------:R-:W3:Y:S04]  /*25b50*/  LDL.64 R12, [R1+0x1b8] ;  /* 0x0001b800010c7983 */ /* 0x000ee80000100a00 */
[----:B------:R4:W-:Y:S02]  /*25b60*/  LDGSTS.E.BYPASS.128 [R8], [R6.64+0x600], !PT ;  /* 0x0000060006087fae */ /* 0x0009e4000f901c4a */
[----:B----4-:R-:W-:Y:S02]  /*25b70*/  IADD3 R6, P0, R10, UR6, RZ ;  /* 0x000000060a067c10 */ /* 0x010fe4000ff1e0ff */
[----:B------:R-:W4:Y:S01]  /*25b80*/  LDL R10, [R1+0x20c] ;  /* 0x00020c00010a7983 */ /* 0x000f220000100800 */
[----:B------:R-:W-:-:S04]  /*25b90*/  FFMA R4, R108, R80, R4 ;  /* 0x000000506c047223 */ /* 0x000fc80000000004 */
[----:B------:R-:W-:Y:S01]  /*25ba0*/  FFMA R4, R109, R81, R4 ;  /* 0x000000516d047223 */ /* 0x000fe20000000004 */
[----:B------:R-:W-:-:S03]  /*25bb0*/  IADD3.X R7, R11, UR7, RZ, P0, !PT ;  /* 0x000000070b077c10 */ /* 0x000fc600087fe4ff */
[----:B------:R-:W-:Y:S01]  /*25bc0*/  FFMA R4, R110, R82, R4 ;  /* 0x000000526e047223 */ /* 0x000fe20000000004 */
[----:B------:R-:W-:Y:S01]  /*25bd0*/  LEA R9, R3, R21, 0xf ;  /* 0x0000001503097211 */ /* 0x000fe200078e78ff */
[----:B------:R-:W-:Y:S02]  /*25be0*/  FFMA R5, R106, R70, R5 ;  /* 0x000000466a057223 */ /* 0x000fe40000000005 */
[----:B------:R-:W-:Y:S01]  /*25bf0*/  FFMA R62, R111, R83, R4 ;  /* 0x000000536f3e7223 */ /* 0x000fe20000000004 */
[----:B------:R-:W-:Y:S01]  /*25c00*/  IADD3 R4, P0, R14, UR6, RZ ;  /* 0x000000060e047c10 */ /* 0x000fe2000ff1e0ff */
[----:B------:R1:W-:Y:S01]  /*25c10*/  LDGSTS.E.BYPASS.128 [R9], [R6.64+0x600], !PT ;  /* 0x0000060006097fae */ /* 0x0003e2000f901c4a */
[----:B------:R-:W-:Y:S01]  /*25c20*/  FFMA R64, R107, R71, R5 ;  /* 0x000000476b407223 */ /* 0x000fe20000000005 */
[----:B------:R-:W-:Y:S02]  /*25c30*/  LEA R11, R3, R18, 0xf ;  /* 0x00000012030b7211 */ /* 0x000fe400078e78ff */
[----:B------:R-:W-:Y:S01]  /*25c40*/  IADD3.X R5, R15, UR7, RZ, P0, !PT ;  /* 0x000000070f057c10 */ /* 0x000fe200087fe4ff */
[----:B------:R-:W2:Y:S01]  /*25c50*/  LDL R14, [R1+0x200] ;  /* 0x00020000010e7983 */ /* 0x000ea20000100800 */
[----:B-----5:R-:W-:-:S03]  /*25c60*/  IADD3 R8, P0, R34, UR6, RZ ;  /* 0x0000000622087c10 */ /* 0x020fc6000ff1e0ff */
[----:B------:R5:W-:Y:S01]  /*25c70*/  LDGSTS.E.BYPASS.128 [R11], [R4.64+0x600], !PT ;  /* 0x00000600040b7fae */ /* 0x000be2000f901c4a */
[----:B------:R-:W-:Y:S02]  /*25c80*/  LEA R15, R3, R32, 0xf ;  /* 0x00000020030f7211 */ /* 0x000fe400078e78ff */
[----:B-1----:R-:W-:Y:S02]  /*25c90*/  IADD3.X R9, R35, UR7, RZ, P0, !PT ;  /* 0x0000000723097c10 */ /* 0x002fe400087fe4ff */
[----:B------:R-:W-:Y:S01]  /*25ca0*/  LEA R17, R3, R27, 0xf ;  /* 0x0000001b03117211 */ /* 0x000fe200078e78ff */
[----:B------:R-:W2:Y:S01]  /*25cb0*/  LDL.64 R34, [R1+0x170] ;  /* 0x0001700001227983 */ /* 0x000ea20000100a00 */
[----:B---3--:R-:W-:-:S03]  /*25cc0*/  IADD3 R6, P1, R12, UR6, RZ ;  /* 0x000000060c067c10 */ /* 0x008fc6000ff3e0ff */
[----:B------:R-:W3:Y:S01]  /*25cd0*/  LDL R12, [R1+0x7c] ;  /* 0x00007c00010c7983 */ /* 0x000ee20000100800 */
[----:B------:R-:W-:Y:S02]  /*25ce0*/  IADD3.X R7, R13, UR7, RZ, P1, !PT ;  /* 0x000000070d077c10 */ /* 0x000fe40008ffe4ff */
[----:B------:R-:W-:Y:S02]  /*25cf0*/  LEA R13, R3, R20, 0xf ;  /* 0x00000014030d7211 */ /* 0x000fe400078e78ff */
[----:B-----5:R-:W-:-:S03]  /*25d00*/  IADD3 R4, P1, R30, UR6, RZ ;  /* 0x000000061e047c10 */ /* 0x020fc6000ff3e0ff */
[----:B------:R1:W-:Y:S01]  /*25d10*/  LDGSTS.E.BYPASS.128 [R13], [R6.64+0x600], !PT ;  /* 0x00000600060d7fae */ /* 0x0003e2000f901c4a */
[----:B------:R-:W-:-:S03]  /*25d20*/  IADD3.X R5, R31, UR7, RZ, P1, !PT ;  /* 0x000000071f057c10 */ /* 0x000fc60008ffe4ff */
[----:B------:R5:W-:Y:S04]  /*25d30*/  LDGSTS.E.BYPASS.128 [R15], [R8.64+0x600], !PT ;  /* 0x00000600080f7fae */ /* 0x000be8000f901c4a */
[----:B------:R-:W3:Y:S01]  /*25d40*/  LDL.64 R30, [R1+0x168] ;  /* 0x00016800011e7983 */ /* 0x000ee20000100a00 */
[----:B-1----:R-:W-:-:S03]  /*25d50*/  IADD3 R6, P0, R68, UR6, RZ ;  /* 0x0000000644067c10 */ /* 0x002fc6000ff1e0ff */
[----:B------:R2:W-:Y:S01]  /*25d60*/  LDGSTS.E.BYPASS.128 [R17], [R4.64+0x600], !PT ;  /* 0x0000060004117fae */ /* 0x0005e2000f901c4a */
[----:B------:R-:W-:Y:S02]  /*25d70*/  IADD3.X R7, R69, UR7, RZ, P0, !PT ;  /* 0x0000000745077c10 */ /* 0x000fe400087fe4ff */
[----:B-----5:R-:W-:Y:S01]  /*25d80*/  IADD3 R8, P1, R52, UR6, RZ ;  /* 0x0000000634087c10 */ /* 0x020fe2000ff3e0ff */
[----:B------:R-:W5:Y:S01]  /*25d90*/  LDL.64 R68, [R1+0x160] ;  /* 0x0001600001447983 */ /* 0x000f620000100a00 */
[----:B----4-:R-:W-:Y:S02]  /*25da0*/  LEA R11, R3, R10, 0xf ;  /* 0x0000000a030b7211 */ /* 0x010fe400078e78ff */
[----:B--2---:R-:W-:-:S03]  /*25db0*/  IADD3 R4, P0, R24, UR6, RZ ;  /* 0x0000000618047c10 */ /* 0x004fc6000ff1e0ff */
[----:B------:R1:W-:Y:S01]  /*25dc0*/  LDGSTS.E.BYPASS.128 [R11], [R6.64+0x600], !PT ;  /* 0x00000600060b7fae */ /* 0x0003e2000f901c4a */
[----:B------:R-:W-:Y:S02]  /*25dd0*/  IADD3.X R9, R53, UR7, RZ, P1, !PT ;  /* 0x0000000735097c10 */ /* 0x000fe40008ffe4ff */
[----:B------:R-:W-:Y:S01]  /*25de0*/  LEA R13, R3, R26, 0xf ;  /* 0x0000001a030d7211 */ /* 0x000fe200078e78ff */
[----:B------:R-:W2:Y:S01]  /*25df0*/  LDL.64 R52, [R1+0x150] ;  /* 0x0001500001347983 */ /* 0x000ea20000100a00 */
[----:B------:R-:W-:Y:S02]  /*25e00*/  IADD3.X R5, R25, UR7, RZ, P0, !PT ;  /* 0x0000000719057c10 */ /* 0x000fe400087fe4ff */
[----:B------:R-:W-:Y:S01]  /*25e10*/  LEA R15, R3, R16, 0xf ;  /* 0x00000010030f7211 */ /* 0x000fe200078e78ff */
[----:B------:R-:W4:Y:S04]  /*25e20*/  LDL.64 R24, [R1+0x158] ;  /* 0x0001580001187983 */ /* 0x000f280000100a00 */
[----:B------:R1:W-:Y:S04]  /*25e30*/  LDGSTS.E.BYPASS.128 [R13], [R8.64+0x600], !PT ;  /* 0x00000600080d7fae */ /* 0x0003e8000f901c4a */
[----:B------:R1:W-:Y:S02]  /*25e40*/  LDGSTS.E.BYPASS.128 [R15], [R4.64+0x600], !PT ;  /* 0x00000600040f7fae */ /* 0x0003e4000f901c4a */
[----:B-1----:R-:W-:-:S02]  /*25e50*/  IADD3 R6, P1, R50, UR6, RZ ;  /* 0x0000000632067c10 */ /* 0x002fc4000ff3e0ff */
[----:B------:R-:W-:-:S04]  /*25e60*/  IADD3 R4, P0, R22, UR6, RZ ;  /* 0x0000000616047c10 */ /* 0x000fc8000ff1e0ff */
[----:B------:R-:W-:Y:S02]  /*25e70*/  IADD3.X R5, R23, UR7, RZ, P0, !PT ;  /* 0x0000000717057c10 */ /* 0x000fe400087fe4ff */
[----:B------:R-:W2:Y:S01]  /*25e80*/  LDL.64 R22, [R1+0x148] ;  /* 0x0001480001167983 */ /* 0x000ea20000100a00 */
[----:B------:R-:W-:-:S03]  /*25e90*/  IADD3.X R7, R51, UR7, RZ, P1, !PT ;  /* 0x0000000733077c10 */ /* 0x000fc60008ffe4ff */
[----:B------:R-:W2:Y:S01]  /*25ea0*/  LDL.64 R50, [R1+0x140] ;  /* 0x0001400001327983 */ /* 0x000ea20000100a00 */
[----:B------:R-:W-:Y:S01]  /*25eb0*/  FFMA R0, R104, R80, R0 ;  /* 0x0000005068007223 */ /* 0x000fe20000000000 */
[----:B------:R-:W-:-:S03]  /*25ec0*/  FFMA R176, R39, R19, R176 ;  /* 0x0000001327b07223 */ /* 0x000fc600000000b0 */
        /* <DEDUP_REMOVED lines=12> */
[----:B------:R-:W-:-:S02]  /*25f90*/  LEA R19, R3, R14, 0xf ;  /* 0x0000000e03137211 */ /* 0x000fc400078e78ff */
[----:B------:R-:W-:Y:S01]  /*25fa0*/  IADD3 R8, P1, R48, UR6, RZ ;  /* 0x0000000630087c10 */ /* 0x000fe2000ff3e0ff */
[----:B------:R-:W-:Y:S01]  /*25fb0*/  FFMA R66, R107, R83, R0 ;  /* 0x000000536b427223 */ /* 0x000fe20000000000 */
[----:B------:R-:W-:Y:S01]  /*25fc0*/  LEA R0, R3, 0x18000, 0x10 ;  /* 0x0001800003007811 */ /* 0x000fe200078e80ff */
[----:B------:R1:W-:Y:S01]  /*25fd0*/  LDGSTS.E.BYPASS.128 [R19], [R6.64+0x600], !PT ;  /* 0x0000060006137fae */ /* 0x0003e2000f901c4a */
[----:B------:R-:W-:-:S03]  /*25fe0*/  IADD3.X R9, R49, UR7, RZ, P1, !PT ;  /* 0x0000000731097c10 */ /* 0x000fc60008ffe4ff */
[----:B------:R-:W2:Y:S01]  /*25ff0*/  LDL.64 R48, [R1+0x138] ;  /* 0x0001380001307983 */ /* 0x000ea20000100a00 */
[-C--:B------:R-:W-:Y:S02]  /*26000*/  IADD3 R13, R160, R0.reuse, RZ ;  /* 0x00000000a00d7210 */ /* 0x080fe40007ffe0ff */
[----:B------:R-:W-:Y:S02]  /*26010*/  IADD3 R15, R84, R0, RZ ;  /* 0x00000000540f7210 */ /* 0x000fe40007ffe0ff */
[----:B-1----:R-:W-:-:S04]  /*26020*/  IADD3 R6, P0, R34, UR6, RZ ;  /* 0x0000000622067c10 */ /* 0x002fc8000ff1e0ff */
[----:B------:R-:W-:Y:S02]  /*26030*/  IADD3.X R7, R35, UR7, RZ, P0, !PT ;  /* 0x0000000723077c10 */ /* 0x000fe400087fe4ff */
[----:B------:R-:W2:Y:S01]  /*26040*/  LDL.64 R34, [R1+0x130] ;  /* 0x0001300001227983 */ /* 0x000ea20000100a00 */
[----:B------:R-:W-:Y:S02]  /*26050*/  IADD3 R17, R29, R0, RZ ;  /* 0x000000001d117210 */ /* 0x000fe40007ffe0ff */
[----:B---3--:R-:W-:-:S05]  /*26060*/  LEA R11, R3, R12, 0xf ;  /* 0x0000000c030b7211 */ /* 0x008fca00078e78ff */
[----:B------:R1:W-:Y:S04]  /*26070*/  LDGSTS.E.BYPASS.128 [R11], [R4.64+0x600], !PT ;  /* 0x00000600040b7fae */ /* 0x0003e8000f901c4a */
[----:B------:R-:W0:Y:S04]  /*26080*/  LDGDEPBAR ;  /* 0x00000000000079af */ /* 0x000e280000000000 */
[----:B------:R5:W-:Y:S01]  /*26090*/  LDGSTS.E.BYPASS.128 [R13], [R8.64+0x600], !PT ;  /* 0x00000600080d7fae */ /* 0x000be2000f901c4a */
[----:B-1----:R-:W-:-:S03]  /*260a0*/  IADD3 R4, P1, R30, UR6, RZ ;  /* 0x000000061e047c10 */ /* 0x002fc6000ff3e0ff */
[----:B------:R4:W-:Y:S01]  /*260b0*/  LDGSTS.E.BYPASS.128 [R15], [R6.64+0x600], !PT ;  /* 0x00000600060f7fae */ /* 0x0009e2000f901c4a */
[----:B------:R-:W-:Y:S02]  /*260c0*/  IADD3 R11, R28, R0, RZ ;  /* 0x000000001c0b7210 */ /* 0x000fe40007ffe0ff */
[----:B------:R-:W-:Y:S01]  /*260d0*/  IADD3.X R5, R31, UR7, RZ, P1, !PT ;  /* 0x000000071f057c10 */ /* 0x000fe20008ffe4ff */
[----:B------:R-:W3:Y:S04]  /*260e0*/  LDL.64 R28, [R1+0x120] ;  /* 0x00012000011c7983 */ /* 0x000ee80000100a00 */
[----:B------:R-:W3:Y:S01]  /*260f0*/  LDL.64 R30, [R1+0x128] ;  /* 0x00012800011e7983 */ /* 0x000ee20000100a00 */
[----:B-----5:R-:W-:-:S03]  /*26100*/  IADD3 R8, P0, R68, UR6, RZ ;  /* 0x0000000644087c10 */ /* 0x020fc6000ff1e0ff */
[----:B------:R2:W-:Y:S01]  /*26110*/  LDGSTS.E.BYPASS.128 [R17], [R4.64+0x600], !PT ;  /* 0x0000060004117fae */ /* 0x0005e2000f901c4a */
[----:B------:R-:W-:-:S05]  /*26120*/  IADD3.X R9, R69, UR7, RZ, P0, !PT ;  /* 0x0000000745097c10 */ /* 0x000fca00087fe4ff */
[----:B------:R1:W-:Y:S01]  /*26130*/  LDGSTS.E.BYPASS.128 [R11], [R8.64+0x600], !PT ;  /* 0x00000600080b7fae */ /* 0x0003e2000f901c4a */
[----:B----4-:R-:W-:-:S04]  /*26140*/  IADD3 R6, P1, R24, UR6, RZ ;  /* 0x0000000618067c10 */ /* 0x010fc8000ff3e0ff */
[----:B------:R-:W-:Y:S02]  /*26150*/  IADD3.X R7, R25, UR7, RZ, P1, !PT ;  /* 0x0000000719077c10 */ /* 0x000fe40008ffe4ff */
[----:B------:R-:W4:Y:S01]  /*26160*/  LDL.64 R24, [R1+0x118] ;  /* 0x0001180001187983 */ /* 0x000f220000100a00 */
[----:B-1----:R-:W-:-:S03]  /*26170*/  IADD3 R11, R18, R0, RZ ;  /* 0x00000000120b7210 */ /* 0x002fc60007ffe0ff */
[----:B------:R-:W5:Y:S01]  /*26180*/  LDL.64 R18, [R1+0x108] ;  /* 0x0001080001127983 */ /* 0x000f620000100a00 */
[-C--:B------:R-:W-:Y:S02]  /*26190*/  IADD3 R13, R54, R0.reuse, RZ ;  /* 0x00000000360d7210 */ /* 0x080fe40007ffe0ff */
[----:B--2---:R-:W-:Y:S02]  /*261a0*/  IADD3 R4, P0, R52, UR6, RZ ;  /* 0x0000000634047c10 */ /* 0x004fe4000ff1e0ff */
[----:B------:R-:W-:Y:S01]  /*261b0*/  IADD3 R17, R21, R0, RZ ;  /* 0x0000000015117210 */ /* 0x000fe20007ffe0ff */
[----:B------:R1:W-:Y:S01]  /*261c0*/  LDGSTS.E.BYPASS.128 [R13], [R6.64+0x600], !PT ;  /* 0x00000600060d7fae */ /* 0x0003e2000f901c4a */
[----:B------:R-:W-:-:S04]  /*261d0*/  IADD3 R8, P1, R22, UR6, RZ ;  /* 0x0000000616087c10 */ /* 0x000fc8000ff3e0ff */
[----:B------:R-:W-:Y:S02]  /*261e0*/  IADD3.X R9, R23, UR7, RZ, P1, !PT ;  /* 0x0000000717097c10 */ /* 0x000fe40008ffe4ff */
[----:B------:R-:W2:Y:S01]  /*261f0*/  LDL.64 R22, [R1+0x110] ;  /* 0x0001100001167983 */ /* 0x000ea20000100a00 */
[-C--:B-1----:R-:W-:Y:S02]  /*26200*/  IADD3 R13, R20, R0.reuse, RZ ;  /* 0x00000000140d7210 */ /* 0x082fe40007ffe0ff */
[----:B------:R-:W-:Y:S01]  /*26210*/  IADD3.X R5, R53, UR7, RZ, P0, !PT ;  /* 0x0000000735057c10 */ /* 0x000fe200087fe4ff */
[----:B------:R-:W2:Y:S01]  /*26220*/  LDL.64 R20, [R1+0x100] ;  /* 0x0001000001147983 */ /* 0x000ea20000100a00 */
[----:B------:R-:W-:Y:S02]  /*26230*/  IADD3 R6, P0, R50, UR6, RZ ;  /* 0x0000000632067c10 */ /* 0x000fe4000ff1e0ff */
[----:B------:R-:W-:Y:S01]  /*26240*/  IADD3 R15, R33, R0, RZ ;  /* 0x00000000210f7210 */ /* 0x000fe20007ffe0ff */
[----:B------:R-:W2:Y:S01]  /*26250*/  LDL.64 R52, [R1+0xc0] ;  /* 0x0000c00001347983 */ /* 0x000ea20000100a00 */
[----:B------:R-:W-:-:S03]  /*26260*/  IADD3.X R7, R51, UR7, RZ, P0, !PT ;  /* 0x0000000733077c10 */ /* 0x000fc600087fe4ff */
[----:B------:R1:W-:Y:S04]  /*26270*/  LDGSTS.E.BYPASS.128 [R15], [R4.64+0x600], !PT ;  /* 0x00000600040f7fae */ /* 0x0003e8000f901c4a */
[----:B------:R1:W-:Y:S04]  /*26280*/  LDGSTS.E.BYPASS.128 [R17], [R8.64+0x600], !PT ;  /* 0x0000060008117fae */ /* 0x0003e8000f901c4a */
[----:B------:R1:W-:Y:S04]  /*26290*/  LDGSTS.E.BYPASS.128 [R11], [R6.64+0x600], !PT ;  /* 0x00000600060b7fae */ /* 0x0003e8000f901c4a */
[----:B------:R-:W2:Y:S01]  /*262a0*/  LDL R50, [R1+0x25c] ;  /* 0x00025c0001327983 */ /* 0x000ea20000100800 */
[----:B-1----:R-:W-:-:S03]  /*262b0*/  IADD3 R11, R10, R0, RZ ;  /* 0x000000000a0b7210 */ /* 0x002fc60007ffe0ff */
[----:B------:R-:W2:Y:S01]  /*262c0*/  LDL R10, [R1+0x274] ;  /* 0x00027400010a7983 */ /* 0x000ea20000100800 */
[----:B------:R-:W-:Y:S02]  /*262d0*/  IADD3 R4, P1, R48, UR6, RZ ;  /* 0x0000000630047c10 */ /* 0x000fe4000ff3e0ff */
[----:B------:R-:W-:Y:S02]  /*262e0*/  IADD3 R8, P0, R34, UR6, RZ ;  /* 0x0000000622087c10 */ /* 0x000fe4000ff1e0ff */
[----:B------:R-:W-:Y:S02]  /*262f0*/  IADD3.X R5, R49, UR7, RZ, P1, !PT ;  /* 0x0000000731057c10 */ /* 0x000fe40008ffe4ff */
[----:B------:R-:W-:Y:S01]  /*26300*/  IADD3.X R9, R35, UR7, RZ, P0, !PT ;  /* 0x0000000723097c10 */ /* 0x000fe200087fe4ff */
[----:B------:R-:W2:Y:S01]  /*26310*/  LDL.64 R48, [R1+0xb8] ;  /* 0x0000b80001307983 */ /* 0x000ea20000100a00 */
[----:B------:R-:W-:-:S03]  /*26320*/  IADD3 R15, R32, R0, RZ ;  /* 0x00000000200f7210 */ /* 0x000fc60007ffe0ff */
[----:B------:R1:W-:Y:S01]  /*26330*/  LDGSTS.E.BYPASS.128 [R13], [R4.64+0x600], !PT ;  /* 0x00000600040d7fae */ /* 0x0003e2000f901c4a */
[----:B------:R-:W-:-:S03]  /*26340*/  IADD3 R17, R27, R0, RZ ;  /* 0x000000001b117210 */ /* 0x000fc60007ffe0ff */
[----:B------:R-:W2:Y:S04]  /*26350*/  LDL.64 R32, [R1+0xf8] ;  /* 0x0000f80001207983 */ /* 0x000ea80000100a00 */
[----:B------:R1:W-:Y:S04]  /*26360*/  LDGSTS.E.BYPASS.128 [R15], [R8.64+0x600], !PT ;  /* 0x00000600080f7fae */ /* 0x0003e8000f901c4a */
[----:B------:R-:W2:Y:S01]  /*26370*/  LDL R27, [R1+0x278] ;  /* 0x00027800011b7983 */ /* 0x000ea20000100800 */
[----:B-1----:R-:W-:-:S03]  /*26380*/  IADD3 R13, R26, R0, RZ ;  /* 0x000000001a0d7210 */ /* 0x002fc60007ffe0ff */
[----:B------:R-:W2:Y:S01]  /*26390*/  LDL R26, [R1+0x270] ;  /* 0x00027000011a7983 */ /* 0x000ea20000100800 */
[----:B------:R-:W-:-:S03]  /*263a0*/  IADD3 R15, R16, R0, RZ ;  /* 0x00000000100f7210 */ /* 0x000fc60007ffe0ff */
[----:B------:R-:W2:Y:S04]  /*263b0*/  LDL.64 R34, [R1+0xb0] ;  /* 0x0000b00001227983 */ /* 0x000ea80000100a00 */
[----:B------:R-:W2:Y:S01]  /*263c0*/  LDL R16, [R1+0x26c] ;  /* 0x00026c0001107983 */ /* 0x000ea20000100800 */
[----:B---3--:R-:W-:Y:S02]  /*263d0*/  IADD3 R4, P0, R28, UR6, RZ ;  /* 0x000000061c047c10 */ /* 0x008fe4000ff1e0ff */
[----:B------:R-:W-:Y:S02]  /*263e0*/  IADD3 R6, P1, R30, UR6, RZ ;  /* 0x000000061e067c10 */ /* 0x000fe4000ff3e0ff */
[----:B------:R-:W-:Y:S02]  /*263f0*/  IADD3.X R5, R29, UR7, RZ, P0, !PT ;  /* 0x000000071d057c10 */ /* 0x000fe400087fe4ff */
[----:B------:R-:W-:Y:S01]  /*26400*/  IADD3.X R7, R31, UR7, RZ, P1, !PT ;  /* 0x000000071f077c10 */ /* 0x000fe20008ffe4ff */
[----:B------:R-:W3:Y:S04]  /*26410*/  LDL.64 R28, [R1+0xe8] ;  /* 0x0000e800011c7983 */ /* 0x000ee80000100a00 */
[----:B------:R-:W3:Y:S04]  /*26420*/  LDL.64 R30, [R1+0xf0] ;  /* 0x0000f000011e7983 */ /* 0x000ee80000100a00 */
[----:B------:R2:W-:Y:S04]  /*26430*/  LDGSTS.E.BYPASS.128 [R17], [R6.64+0x600], !PT ;  /* 0x0000060006117fae */ /* 0x0005e8000f901c4a */
[----:B------:R5:W-:Y:S01]  /*26440*/  LDGSTS.E.BYPASS.128 [R11], [R4.64+0x600], !PT ;  /* 0x00000600040b7fae */ /* 0x000be2000f901c4a */
[----:B----4-:R-:W-:-:S04]  /*26450*/  IADD3 R8, P1, R24, UR6, RZ ;  /* 0x0000000618087c10 */ /* 0x010fc8000ff3e0ff */
[----:B------:R-:W-:Y:S02]  /*26460*/  IADD3.X R9, R25, UR7, RZ, P1, !PT ;  /* 0x0000000719097c10 */ /* 0x000fe40008ffe4ff */
[----:B------:R-:W4:Y:S01]  /*26470*/  LDL.64 R24, [R1+0xe0] ;  /* 0x0000e00001187983 */ /* 0x000f220000100a00 */
[----:B-----5:R-:W-:-:S03]  /*26480*/  IADD3 R4, P1, R18, UR6, RZ ;  /* 0x0000000612047c10 */ /* 0x020fc6000ff3e0ff */
[----:B------:R1:W-:Y:S01]  /*26490*/  LDGSTS.E.BYPASS.128 [R13], [R8.64+0x600], !PT ;  /* 0x00000600080d7fae */ /* 0x0003e2000f901c4a */
[----:B------:R-:W-:-:S03]  /*264a0*/  IADD3.X R5, R19, UR7, RZ, P1, !PT ;  /* 0x0000000713057c10 */ /* 0x000fc60008ffe4ff */
[----:B------:R-:W5:Y:S01]  /*264b0*/  LDL.64 R18, [R1+0xd0] ;  /* 0x0000d00001127983 */ /* 0x000f620000100a00 */
[----:B--2---:R-:W-:-:S04]  /*264c0*/  IADD3 R6, P0, R22, UR6, RZ ;  /* 0x0000000616067c10 */ /* 0x004fc8000ff1e0ff */
[----:B------:R-:W-:Y:S02]  /*264d0*/  IADD3.X R7, R23, UR7, RZ, P0, !PT ;  /* 0x0000000717077c10 */ /* 0x000fe400087fe4ff */
[----:B------:R-:W2:Y:S01]  /*264e0*/  LDL.64 R22, [R1+0xd8] ;  /* 0x0000d80001167983 */ /* 0x000ea20000100a00 */
[----:B-1----:R-:W-:Y:S02]  /*264f0*/  IADD3 R8, P0, R20, UR6, RZ ;  /* 0x0000000614087c10 */ /* 0x002fe4000ff1e0ff */
[----:B------:R-:W-:Y:S01]  /*26500*/  IADD3 R17, R14, R0, RZ ;  /* 0x000000000e117210 */ /* 0x000fe20007ffe0ff */
[----:B------:R1:W-:Y:S01]  /*26510*/  LDGSTS.E.BYPASS.128 [R15], [R6.64+0x600], !PT ;  /* 0x00000600060f7fae */ /* 0x0003e2000f901c4a */
[----:B------:R-:W-:-:S03]  /*26520*/  IADD3.X R9, R21, UR7, RZ, P0, !PT ;  /* 0x0000000715097c10 */ /* 0x000fc600087fe4ff */
[----:B------:R-:W2:Y:S01]  /*26530*/  LDL.64 R20, [R1+0xc8] ;  /* 0x0000c80001147983 */ /* 0x000ea20000100a00 */
[----:B------:R-:W-:-:S03]  /*26540*/  IADD3 R11, R12, R0, RZ ;  /* 0x000000000c0b7210 */ /* 0x000fc60007ffe0ff */
[----:B------:R-:W2:Y:S04]  /*26550*/  LDL R14, [R1+0x268] ;  /* 0x00026800010e7983 */ /* 0x000ea80000100800 */
[----:B------:R-:W2:Y:S04]  /*26560*/  LDL R12, [R1+0x264] ;  /* 0x00026400010c7983 */ /* 0x000ea80000100800 */
[----:B------:R1:W-:Y:S04]  /*26570*/  LDGSTS.E.BYPASS.128 [R17], [R4.64+0x600], !PT ;  /* 0x0000060004117fae */ /* 0x0003e8000f901c4a */
[----:B------:R1:W-:Y:S02]  /*26580*/  LDGSTS.E.BYPASS.128 [R11], [R8.64+0x600], !PT ;  /* 0x00000600080b7fae */ /* 0x0003e4000f901c4a */
[----:B-1----:R-:W-:-:S02]  /*26590*/  IADD3 R15, R10, R0, RZ ;  /* 0x000000000a0f7210 */ /* 0x002fc40007ffe0ff */
[----:B------:R-:W2:Y:S01]  /*265a0*/  LDL R10, [R1+0x260] ;  /* 0x00026000010a7983 */ /* 0x000ea20000100800 */
[----:B------:R-:W-:-:S03]  /*265b0*/  IADD3 R6, P1, R32, UR6, RZ ;  /* 0x0000000620067c10 */ /* 0x000fc6000ff3e0ff */
[----:B------:R-:W2:Y:S01]  /*265c0*/  LDL R32, [R1+0x254] ;  /* 0x0002540001207983 */ /* 0x000ea20000100800 */
[----:B------:R-:W-:-:S03]  /*265d0*/  IADD3.X R7, R33, UR7, RZ, P1, !PT ;  /* 0x0000000721077c10 */ /* 0x000fc60008ffe4ff */
[----:B------:R-:W2:Y:S01]  /*265e0*/  LDL R33, [R1+0x258] ;  /* 0x0002580001217983 */ /* 0x000ea20000100800 */
[----:B------:R-:W-:-:S03]  /*265f0*/  IADD3 R13, R27, R0, RZ ;  /* 0x000000001b0d7210 */ /* 0x000fc60007ffe0ff */
[----:B------:R-:W2:Y:S01]  /*26600*/  LDL R27, [R1+0x250] ;  /* 0x00025000011b7983 */ /* 0x000ea20000100800 */
[----:B------:R-:W-:-:S03]  /*26610*/  IADD3 R17, R26, R0, RZ ;  /* 0x000000001a117210 */ /* 0x000fc60007ffe0ff */
[----:B------:R4:W-:Y:S04]  /*26620*/  LDGSTS.E.BYPASS.128 [R13], [R6.64+0x600], !PT ;  /* 0x00000600060d7fae */ /* 0x0009e8000f901c4a */
[----:B------:R-:W2:Y:S01]  /*26630*/  LDL R26, [R1+0x24c] ;  /* 0x00024c00011a7983 */ /* 0x000ea20000100800 */
[----:B------:R-:W-:-:S03]  /*26640*/  IADD3 R11, R16, R0, RZ ;  /* 0x00000000100b7210 */ /* 0x000fc60007ffe0ff */
[----:B------:R-:W2:Y:S01]  /*26650*/  LDL R16, [R1+0x248] ;  /* 0x0002480001107983 */ /* 0x000ea20000100800 */
[----:B---3--:R-:W-:Y:S02]  /*26660*/  IADD3 R8, P1, R28, UR6, RZ ;  /* 0x000000061c087c10 */ /* 0x008fe4000ff3e0ff */
[----:B------:R-:W-:Y:S02]  /*26670*/  IADD3 R4, P0, R30, UR6, RZ ;  /* 0x000000061e047c10 */ /* 0x000fe4000ff1e0ff */
[----:B------:R-:W-:Y:S02]  /*26680*/  IADD3.X R9, R29, UR7, RZ, P1, !PT ;  /* 0x000000071d097c10 */ /* 0x000fe40008ffe4ff */
[----:B------:R-:W-:Y:S01]  /*26690*/  IADD3.X R5, R31, UR7, RZ, P0, !PT ;  /* 0x000000071f057c10 */ /* 0x000fe200087fe4ff */
[----:B------:R-:W3:Y:S04]  /*266a0*/  LDL.64 R28, [R1+0xa0] ;  /* 0x0000a000011c7983 */ /* 0x000ee80000100a00 */
[----:B------:R2:W-:Y:S04]  /*266b0*/  LDGSTS.E.BYPASS.128 [R15], [R4.64+0x600], !PT ;  /* 0x00000600040f7fae */ /* 0x0005e8000f901c4a */
[----:B------:R5:W-:Y:S04]  /*266c0*/  LDGSTS.E.BYPASS.128 [R17], [R8.64+0x600], !PT ;  /* 0x0000060008117fae */ /* 0x000be8000f901c4a */
[----:B------:R-:W3:Y:S01]  /*266d0*/  LDL.64 R30, [R1+0xa8] ;  /* 0x0000a800011e7983 */ /* 0x000ee20000100a00 */
        /* <DEDUP_REMOVED lines=10> */
[----:B-1----:R-:W-:-:S04]  /*26780*/  IADD3 R6, P1, R20, UR6, RZ ;  /* 0x0000000614067c10 */ /* 0x002fc8000ff3e0ff */
[----:B------:R-:W-:Y:S02]  /*26790*/  IADD3.X R7, R21, UR7, RZ, P1, !PT ;  /* 0x0000000715077c10 */ /* 0x000fe40008ffe4ff */
[----:B------:R-:W2:Y:S01]  /*267a0*/  LDL.64 R20, [R1+0x80] ;  /* 0x0000800001147983 */ /* 0x000ea20000100a00 */
[-C--:B------:R-:W-:Y:S02]  /*267b0*/  IADD3 R13, R14, R0.reuse, RZ ;  /* 0x000000000e0d7210 */ /* 0x080fe40007ffe0ff */
[-C--:B------:R-:W-:Y:S01]  /*267c0*/  IADD3 R15, R12, R0.reuse, RZ ;  /* 0x000000000c0f7210 */ /* 0x080fe20007ffe0ff */
[----:B------:R-:W2:Y:S04]  /*267d0*/  LDL R14, [R1+0x244] ;  /* 0x00024400010e7983 */ /* 0x000ea80000100800 */
[----:B------:R-:W2:Y:S04]  /*267e0*/  LDL R12, [R1+0x240] ;  /* 0x00024000010c7983 */ /* 0x000ea80000100800 */
[----:B------:R1:W-:Y:S01]  /*267f0*/  LDGSTS.E.BYPASS.128 [R13], [R4.64+0x600], !PT ;  /* 0x00000600040d7fae */ /* 0x0003e2000f901c4a */
[----:B------:R-:W-:-:S03]  /*26800*/  IADD3 R17, R10, R0, RZ ;  /* 0x000000000a117210 */ /* 0x000fc60007ffe0ff */
[----:B------:R1:W-:Y:S04]  /*26810*/  LDGSTS.E.BYPASS.128 [R15], [R8.64+0x600], !PT ;  /* 0x00000600080f7fae */ /* 0x0003e8000f901c4a */
[----:B------:R-:W2:Y:S01]  /*26820*/  LDL R10, [R1+0x23c] ;  /* 0x00023c00010a7983 */ /* 0x000ea20000100800 */
[----:B-1----:R-:W-:-:S03]  /*26830*/  IADD3 R4, P0, R52, UR6, RZ ;  /* 0x0000000634047c10 */ /* 0x002fc6000ff1e0ff */
[----:B------:R1:W-:Y:S01]  /*26840*/  LDGSTS.E.BYPASS.128 [R17], [R6.64+0x600], !PT ;  /* 0x0000060006117fae */ /* 0x0003e2000f901c4a */
[----:B------:R-:W-:Y:S02]  /*26850*/  IADD3 R11, R50, R0, RZ ;  /* 0x00000000320b7210 */ /* 0x000fe40007ffe0ff */
[----:B------:R-:W-:Y:S02]  /*26860*/  IADD3.X R5, R53, UR7, RZ, P0, !PT ;  /* 0x0000000735057c10 */ /* 0x000fe400087fe4ff */
[----:B------:R-:W-:-:S03]  /*26870*/  IADD3 R8, P1, R48, UR6, RZ ;  /* 0x0000000630087c10 */ /* 0x000fc6000ff3e0ff */
[----:B------:R1:W-:Y:S01]  /*26880*/  LDGSTS.E.BYPASS.128 [R11], [R4.64+0x600], !PT ;  /* 0x00000600040b7fae */ /* 0x0003e2000f901c4a */
[----:B------:R-:W-:Y:S02]  /*26890*/  IADD3.X R9, R49, UR7, RZ, P1, !PT ;  /* 0x0000000731097c10 */ /* 0x000fe40008ffe4ff */
[----:B-1----:R-:W-:Y:S02]  /*268a0*/  IADD3 R6, P0, R34, UR6, RZ ;  /* 0x0000000622067c10 */ /* 0x002fe4000ff1e0ff */
[-C--:B------:R-:W-:Y:S02]  /*268b0*/  IADD3 R13, R33, R0.reuse, RZ ;  /* 0x00000000210d7210 */ /* 0x080fe40007ffe0ff */
[----:B------:R-:W-:Y:S02]  /*268c0*/  IADD3.X R7, R35, UR7, RZ, P0, !PT ;  /* 0x0000000723077c10 */ /* 0x000fe400087fe4ff */
[-C--:B------:R-:W-:Y:S01]  /*268d0*/  IADD3 R15, R32, R0.reuse, RZ ;  /* 0x00000000200f7210 */ /* 0x080fe20007ffe0ff */
[----:B------:R3:W-:Y:S04]  /*268e0*/  LDGSTS.E.BYPASS.128 [R13], [R8.64+0x600], !PT ;  /* 0x00000600080d7fae */ /* 0x0007e8000f901c4a */
[----:B------:R5:W-:Y:S01]  /*268f0*/  LDGSTS.E.BYPASS.128 [R15], [R6.64+0x600], !PT ;  /* 0x00000600060f7fae */ /* 0x000be2000f901c4a */
[----:B------:R-:W-:-:S02]  /*26900*/  IADD3 R17, R27, R0, RZ ;  /* 0x000000001b117210 */ /* 0x000fc40007ffe0ff */
[----:B------:R-:W-:Y:S01]  /*26910*/  IADD3 R11, R26, R0, RZ ;  /* 0x000000001a0b7210 */ /* 0x000fe20007ffe0ff */
[----:B------:R-:W1:Y:S01]  /*26920*/  S2R R2, SR_TID.X ;  /* 0x0000000000027919 */ /* 0x000e620000002100 */
[----:B------:R-:W-:Y:S01]  /*26930*/  UIADD3 UR5, UR5, 0x1, URZ ;  /* 0x0000000105057890 */ /* 0x000fe2000fffe03f */
        /* <DEDUP_REMOVED lines=14> */
[C---:B------:R-:W-:Y:S01]  /*26a20*/  FFMA R239, R112.reuse, R76, R239 ;  /* 0x0000004c70ef7223 */ /* 0x040fe200000000ef */
        /* <DEDUP_REMOVED lines=24> */
[----:B------:R-:W-:Y:S01]  /*26bb0*/  UISETP.GE.AND UP1, UPT, UR5, 0x3, UPT ;  /* 0x000000030500788c */ /* 0x000fe2000bf26270 */
        /* <DEDUP_REMOVED lines=39> */
[----:B------:R-:W-:Y:S01]  /*26e30*/  USEL UR5, UR5, URZ, !UP1 ;  /* 0x0000003f05057287 */ /* 0x000fe2000c800000 */
        /* <DEDUP_REMOVED lines=13> */
[----:B-1----:R-:W-:Y:S01]  /*26f10*/  SHF.L.U32 R2, R2, 0x4, RZ ;  /* 0x0000000402027819 */ /* 0x002fe200000006ff */
        /* <DEDUP_REMOVED lines=39> */
[----:B------:R-:W-:-:S02]  /*27190*/  USHF.L.U32 UR4, UR5, 0xf, URZ ;  /* 0x0000000f05047899 */ /* 0x000fc4000800063f */
[----:B------:R-:W-:Y:S01]  /*271a0*/  ULEA UR8, UR5, 0x18000, 0x10 ;  /* 0x0001800005087891 */ /* 0x000fe2000f8e803f */
        /* <DEDUP_REMOVED lines=8> */
[----:B---3--:R-:W-:Y:S02]  /*27230*/  IADD3 R8, P0, R28, UR6, RZ ;  /* 0x000000061c087c10 */ /* 0x008fe4000ff1e0ff */
[----:B------:R-:W-:-:S04]  /*27240*/  IADD3 R4, P1, R30, UR6, RZ ;  /* 0x000000061e047c10 */ /* 0x000fc8000ff3e0ff */
[----:B------:R-:W-:Y:S02]  /*27250*/  IADD3.X R5, R31, UR7, RZ, P1, !PT ;  /* 0x000000071f057c10 */ /* 0x000fe40008ffe4ff */
[----:B------:R-:W-:-:S03]  /*27260*/  IADD3.X R9, R29, UR7, RZ, P0, !PT ;  /* 0x000000071d097c10 */ /* 0x000fc600087fe4ff */
[----:B------:R4:W-:Y:S04]  /*27270*/  LDGSTS.E.BYPASS.128 [R17], [R4.64+0x600], !PT ;  /* 0x0000060004117fae */ /* 0x0009e8000f901c4a */
[----:B------:R2:W-:Y:S01]  /*27280*/  LDGSTS.E.BYPASS.128 [R11], [R8.64+0x600], !PT ;  /* 0x00000600080b7fae */ /* 0x0005e2000f901c4a */
[----:B-----5:R-:W-:-:S04]  /*27290*/  IADD3 R6, P1, R18, UR6, RZ ;  /* 0x0000000612067c10 */ /* 0x020fc8000ff3e0ff */
[----:B------:R-:W-:Y:S02]  /*272a0*/  IADD3.X R7, R19, UR7, RZ, P1, !PT ;  /* 0x0000000713077c10 */ /* 0x000fe40008ffe4ff */
[----:B------:R-:W-:Y:S02]  /*272b0*/  IADD3 R19, R16, R0, RZ ;  /* 0x0000000010137210 */ /* 0x000fe40007ffe0ff */
[----:B----4-:R-:W-:-:S03]  /*272c0*/  IADD3 R4, P0, R24, UR6, RZ ;  /* 0x0000000618047c10 */ /* 0x010fc6000ff1e0ff */
[----:B------:R1:W-:Y:S01]  /*272d0*/  LDGSTS.E.BYPASS.128 [R19], [R6.64+0x600], !PT ;  /* 0x0000060006137fae */ /* 0x0003e2000f901c4a */
[----:B------:R-:W-:Y:S02]  /*272e0*/  IADD3.X R5, R25, UR7, RZ, P0, !PT ;  /* 0x0000000719057c10 */ /* 0x000fe400087fe4ff */
[----:B--2---:R-:W-:-:S04]  /*272f0*/  IADD3 R8, P1, R22, UR6, RZ ;  /* 0x0000000616087c10 */ /* 0x004fc8000ff3e0ff */
[----:B------:R-:W-:Y:S02]  /*27300*/  IADD3.X R9, R23, UR7, RZ, P1, !PT ;  /* 0x0000000717097c10 */ /* 0x000fe40008ffe4ff */
[----:B-1----:R-:W-:Y:S02]  /*27310*/  IADD3 R6, P2, R20, UR6, RZ ;  /* 0x0000000614067c10 */ /* 0x002fe4000ff5e0ff */
[-C--:B------:R-:W-:Y:S02]  /*27320*/  IADD3 R13, R14, R0.reuse, RZ ;  /* 0x000000000e0d7210 */ /* 0x080fe40007ffe0ff */
[----:B------:R-:W-:Y:S02]  /*27330*/  IADD3.X R7, R21, UR7, RZ, P2, !PT ;  /* 0x0000000715077c10 */ /* 0x000fe400097fe4ff */
[-C--:B------:R-:W-:Y:S01]  /*27340*/  IADD3 R15, R12, R0.reuse, RZ ;  /* 0x000000000c0f7210 */ /* 0x080fe20007ffe0ff */
[----:B------:R1:W-:Y:S04]  /*27350*/  LDGSTS.E.BYPASS.128 [R13], [R4.64+0x600], !PT ;  /* 0x00000600040d7fae */ /* 0x0003e8000f901c4a */
[----:B------:R2:W-:Y:S01]  /*27360*/  LDGSTS.E.BYPASS.128 [R15], [R8.64+0x600], !PT ;  /* 0x00000600080f7fae */ /* 0x0005e2000f901c4a */
[----:B------:R-:W-:-:S05]  /*27370*/  IADD3 R17, R10, R0, RZ ;  /* 0x000000000a117210 */ /* 0x000fca0007ffe0ff */
[----:B------:R3:W-:Y:S04]  /*27380*/  LDGSTS.E.BYPASS.128 [R17], [R6.64+0x600], !PT ;  /* 0x0000060006117fae */ /* 0x0007e8000f901c4a */
[----:B------:R-:W0:Y:S01]  /*27390*/  LDGDEPBAR ;  /* 0x00000000000079af */ /* 0x000e220000000000 */
[----:B------:R-:W-:Y:S01]  /*273a0*/  PLOP3.LUT P0, PT, PT, PT, UP0, 0x80, 0x0 ;  /* 0x000000000000781c */ /* 0x000fe20003f0f008 */
[----:B------:R-:W-:Y:S02]  /*273b0*/  UIADD3 UR6, UP2, UR6, 0x200, URZ ;  /* 0x0000020006067890 */ /* 0x000fe4000ff5e03f */
[----:B------:R-:W-:Y:S02]  /*273c0*/  UPLOP3.LUT UP0, UPT, UPT, UPT, UPT, 0x40, 0x0 ;  /* 0x000000000000789c */ /* 0x000fe40003f0e870 */
[----:B------:R-:W-:Y:S01]  /*273d0*/  UIADD3.X UR7, URZ, UR7, URZ, UP2, !UPT ;  /* 0x000000073f077290 */ /* 0x000fe200097fe43f */
[-C--:B------:R-:W-:Y:S01]  /*273e0*/  FFMA R31, R131, R75.reuse, R196 ;  /* 0x0000004b831f7223 */ /* 0x080fe200000000c4 */
[-C--:B------:R-:W-:Y:S01]  /*273f0*/  FFMA R23, R139, R75.reuse, R181 ;  /* 0x0000004b8b177223 */ /* 0x080fe200000000b5 */
[-C--:B------:R-:W-:Y:S01]  /*27400*/  FFMA R27, R143, R75.reuse, R193 ;  /* 0x0000004b8f1b7223 */ /* 0x080fe200000000c1 */
[-C--:B------:R-:W-:Y:S01]  /*27410*/  FFMA R11, R147, R75.reuse, R209 ;  /* 0x0000004b930b7223 */ /* 0x080fe200000000d1 */
[-C--:B--2---:R-:W-:Y:S01]  /*27420*/  FFMA R15, R151, R75.reuse, R220 ;  /* 0x0000004b970f7223 */ /* 0x084fe200000000dc */
[----:B------:R-:W-:Y:S01]  /*27430*/  FFMA R19, R155, R75, R233 ;  /* 0x0000004b9b137223 */ /* 0x000fe200000000e9 */
[C---:B------:R-:W-:Y:S01]  /*27440*/  FFMA R230, R235.reuse, R83, R230 ;  /* 0x00000053ebe67223 */ /* 0x040fe200000000e6 */
[C---:B------:R-:W-:Y:S01]  /*27450*/  FFMA R229, R235.reuse, R79, R229 ;  /* 0x0000004febe57223 */ /* 0x040fe200000000e5 */
[----:B------:R-:W-:Y:S01]  /*27460*/  FFMA R228, R235, R71, R228 ;  /* 0x00000047ebe47223 */ /* 0x000fe200000000e4 */
[----:B------:R-:W-:Y:S01]  /*27470*/  LOP3.LUT R2, R2, 0x1e00, RZ, 0xc0, !PT ;  /* 0x00001e0002027812 */ /* 0x000fe200078ec0ff */
[C---:B------:R-:W-:Y:S01]  /*27480*/  FFMA R61, R111.reuse, R79, R236 ;  /* 0x0000004f6f3d7223 */ /* 0x040fe200000000ec */
[----:B------:R-:W-:Y:S01]  /*27490*/  FFMA R60, R111, R71, R237 ;  /* 0x000000476f3c7223 */ /* 0x000fe200000000ed */
[C---:B------:R-:W-:Y:S01]  /*274a0*/  FFMA R58, R115.reuse, R83, R176 ;  /* 0x00000053733a7223 */ /* 0x040fe200000000b0 */
[----:B------:R-:W-:Y:S01]  /*274b0*/  FFMA R57, R115, R79, R239 ;  /* 0x0000004f73397223 */ /* 0x000fe200000000ef */
[----:B------:R-:W-:-:S04]  /*274c0*/  DEPBAR.LE SB0, 0x4 ;  /* 0x000081000000791a */ /* 0x000fc80000000000 */
        /* <DEDUP_REMOVED lines=26> */
[C---:B-1----:R-:W-:Y:S01]  /*27670*/  FFMA R13, R151.reuse, R79, R213 ;  /* 0x0000004f970d7223 */ /* 0x042fe200000000d5 */
[----:B------:R-:W-:Y:S01]  /*27680*/  FFMA R12, R151, R71, R234 ;  /* 0x00000047970c7223 */ /* 0x000fe200000000ea */
[C---:B------:R-:W-:Y:S01]  /*27690*/  FFMA R18, R155.reuse, R83, R232 ;  /* 0x000000539b127223 */ /* 0x040fe200000000e8 */
[C---:B---3--:R-:W-:Y:S01]  /*276a0*/  FFMA R17, R155.reuse, R79, R217 ;  /* 0x0000004f9b117223 */ /* 0x048fe200000000d9 */
[----:B------:R-:W-:Y:S01]  /*276b0*/  FFMA R16, R155, R71, R221 ;  /* 0x000000479b107223 */ /* 0x000fe200000000dd */
[C---:B------:R-:W-:Y:S01]  /*276c0*/  FFMA R75, R159.reuse, R75, R173 ;  /* 0x0000004b9f4b7223 */ /* 0x040fe200000000ad */
[C---:B------:R-:W-:Y:S01]  /*276d0*/  FFMA R74, R159.reuse, R83, R169 ;  /* 0x000000539f4a7223 */ /* 0x040fe200000000a9 */
[C---:B------:R-:W-:Y:S01]  /*276e0*/  FFMA R73, R159.reuse, R79, R165 ;  /* 0x0000004f9f497223 */ /* 0x040fe200000000a5 */
[----:B------:R-:W-:Y:S01]  /*276f0*/  FFMA R72, R159, R71, R161 ;  /* 0x000000479f487223 */ /* 0x000fe200000000a1 */
[----:B------:R-:W-:Y:S06]  /*27700*/  BAR.SYNC 0x0 ;  /* 0x0000000000007b1d */ /* 0x000fec0000000000 */
[----:B------:R-:W-:Y:S01]  /*27710*/  @!P0 CALL.REL.NOINC `(.L_x_0) ;  /* 0x0000001000008944 */ /* 0x000fe20003c00000 */
[----:B------:R-:W-:Y:S05]  /*27720*/  BRA `(.L_x_1) ;  /* 0xfffdbf7000007947 */ /* 0x000fea000383ffff */
.L_x_0:
[----:B------:R-:W2:Y:S01]  /*27730*/  LDL.LU R48, [R1+0x238] ;  /* 0x0002380001307983 */ /* 0x000ea20000300800 */
[----:B------:R-:W-:-:S04]  /*27740*/  DEPBAR.LE SB0, 0x0 ;  /* 0x000080000000791a */ /* 0x000fc80000000000 */
[----:B------:R-:W3:Y:S04]  /*27750*/  LDL.LU R118, [R1+0x2b8] ;  /* 0x0002b80001767983 */ /* 0x000ee80000300800 */
[----:B------:R-:W4:Y:S04]  /*27760*/  LDL.LU R143, [R1+0x2b4] ;  /* 0x0002b400018f7983 */ /* 0x000f280000300800 */
[----:B------:R-:W5:Y:S04]  /*27770*/  LDL.LU R142, [R1+0x2b0] ;  /* 0x0002b000018e7983 */ /* 0x000f680000300800 */
[----:B------:R-:W4:Y:S04]  /*27780*/  LDL.LU R141, [R1+0x2ac] ;  /* 0x0002ac00018d7983 */ /* 0x000f280000300800 */
        /* <DEDUP_REMOVED lines=12> */
[----:B------:R-:W1:Y:S04]  /*27850*/  S2R R235, SR_TID.X ;  /* 0x0000000000eb7919 */ /* 0x000e680000002100 */
[----:B------:R-:W1:Y:S01]  /*27860*/  S2R R225, SR_TID.X ;  /* 0x0000000000e17919 */ /* 0x000e620000002100 */
[----:B------:R-:W-:-:S02]  /*27870*/  ULDC UR4, c[0x0][0x180] ;  /* 0x0000600000047ab9 */ /* 0x000fc40000000800 */
[----:B------:R-:W-:Y:S01]  /*27880*/  UIMAD UR4, UR4, 0x32, URZ ;  /* 0x00000032040478a4 */ /* 0x000fe2000f8e023f */
[----:B-1----:R-:W-:Y:S02]  /*27890*/  SHF.L.U32 R235, R235, 0x2, RZ ;  /* 0x00000002ebeb7819 */ /* 0x002fe400000006ff */
[----:B------:R-:W-:Y:S02]  /*278a0*/  SHF.R.U32.HI R225, RZ, 0x5, R225 ;  /* 0x00000005ffe17819 */ /* 0x000fe400000116e1 */
[----:B------:R-:W-:Y:S02]  /*278b0*/  LOP3.LUT R235, R235, 0x7c, RZ, 0xc0, !PT ;  /* 0x0000007cebeb7812 */ /* 0x000fe400078ec0ff */
[----:B------:R-:W-:-:S05]  /*278c0*/  SGXT.U32 R225, R225, 0x2 ;  /* 0x00000002e1e1781a */ /* 0x000fca0000000000 */
[C---:B------:R-:W-:Y:S01]  /*278d0*/  IMAD R80, R225.reuse, 0x210, R235 ;  /* 0x00000210e1507824 */ /* 0x040fe200078e02eb */
[----:B------:R-:W-:Y:S06]  /*278e0*/  BAR.SYNC 0x0 ;  /* 0x0000000000007b1d */ /* 0x000fec0000000000 */
[----:B------:R-:W-:Y:S01]  /*278f0*/  SHF.L.U32 R2, R80, 0x2, RZ ;  /* 0x0000000250027819 */ /* 0x000fe200000006ff */
[----:B------:R-:W-:Y:S04]  /*27900*/  STS.128 [R80.X4], R228 ;  /* 0x000000e450007388 */ /* 0x000fe80000004c00 */
[----:B------:R-:W-:Y:S01]  /*27910*/  IMAD R2, R225, -0x630, R2 ;  /* 0xfffff9d0e1027824 */ /* 0x000fe200078e0202 */
[----:B------:R-:W-:Y:S04]  /*27920*/  STS.128 [R80.X4+0x210], R100 ;  /* 0x0002106450007388 */ /* 0x000fe80000004c00 */
[----:B------:R-:W-:Y:S04]  /*27930*/  STS.128 [R80.X4+0x420], R64 ;  /* 0x0004204050007388 */ /* 0x000fe80000004c00 */
[----:B------:R-:W-:Y:S01]  /*27940*/  STS.128 [R80.X4+0x630], R60 ;  /* 0x0006303c50007388 */ /* 0x000fe20000004c00 */
[----:B------:R-:W-:-:S03]  /*27950*/  MOV R3, 0x4 ;  /* 0x0000000400037802 */ /* 0x000fc60000000f00 */
[----:B------:R-:W-:Y:S06]  /*27960*/  BAR.SYNC 0x0 ;  /* 0x0000000000007b1d */ /* 0x000fec0000000000 */
[----:B------:R-:W1:Y:S04]  /*27970*/  LDS.128 R92, [R2] ;  /* 0x00000000025c7984 */ /* 0x000e680000000c00 */
[----:B------:R-:W1:Y:S04]  /*27980*/  LDS.128 R68, [R2+0x840] ;  /* 0x0008400002447984 */ /* 0x000e680000000c00 */
[----:B------:R-:W1:Y:S04]  /*27990*/  LDS.128 R52, [R2+0x1080] ;  /* 0x0010800002347984 */ /* 0x000e680000000c00 */
[----:B------:R-:W1:Y:S04]  /*279a0*/  LDS.128 R4, [R2+0x18c0] ;  /* 0x0018c00002047984 */ /* 0x000e680000000c00 */
[----:B------:R-:W-:Y:S06]  /*279b0*/  BAR.SYNC 0x0 ;  /* 0x0000000000007b1d */ /* 0x000fec0000000000 */
[----:B------:R-:W-:Y:S04]  /*279c0*/  STS.128 [R80.X4], R56 ;  /* 0x0000003850007388 */ /* 0x000fe80000004c00 */
[----:B------:R-:W-:Y:S04]  /*279d0*/  STS.128 [R80.X4+0x210], R44 ;  /* 0x0002102c50007388 */ /* 0x000fe80000004c00 */
[----:B------:R-:W-:Y:S04]  /*279e0*/  STS.128 [R80.X4+0x420], R40 ;  /* 0x0004202850007388 */ /* 0x000fe80000004c00 */
[----:B------:R-:W-:Y:S01]  /*279f0*/  STS.128 [R80.X4+0x630], R36 ;  /* 0x0006302450007388 */ /* 0x000fe20000004c00 */
[----:B------:R-:W-:-:S03]  /*27a00*/  CS2R R112, SRZ ;  /* 0x0000000000707805 */ /* 0x000fc6000001ff00 */
[----:B------:R-:W-:Y:S06]  /*27a10*/  BAR.SYNC 0x0 ;  /* 0x0000000000007b1d */ /* 0x000fec0000000000 */
[----:B------:R-:W1:Y:S01]  /*27a20*/  LDS.128 R76, [R2] ;  /* 0x00000000024c7984 */ /* 0x000e620000000c00 */
[----:B------:R-:W-:-:S03]  /*27a30*/  CS2R R114, SRZ ;  /* 0x0000000000727805 */ /* 0x000fc6000001ff00 */
[----:B------:R-:W1:Y:S04]  /*27a40*/  LDS.128 R64, [R2+0x840] ;  /* 0x0008400002407984 */ /* 0x000e680000000c00 */
[----:B------:R-:W1:Y:S01]  /*27a50*/  LDS.128 R60, [R2+0x1080] ;  /* 0x00108000023c7984 */ /* 0x000e620000000c00 */
[----:B------:R-:W-:Y:S01]  /*27a60*/  CS2R R88, SRZ ;  /* 0x0000000000587805 */ /* 0x000fe2000001ff00 */
        /* <DEDUP_REMOVED lines=12> */
[----:B--2---:R-:W-:-:S02]  /*27b30*/  LOP3.LUT R0, R48, R235, RZ, 0xfc, !PT ;  /* 0x000000eb30007212 */ /* 0x004fc400078efcff */
[----:B------:R-:W2:Y:S04]  /*27b40*/  LDS.128 R48, [R2+0x18c0] ;  /* 0x0018c00002307984 */ /* 0x000ea80000000c00 */
[----:B------:R-:W-:Y:S06]  /*27b50*/  BAR.SYNC 0x0 ;  /* 0x0000000000007b1d */ /* 0x000fec0000000000 */
[----:B------:R-:W-:-:S04]  /*27b60*/  ISETP.GE.AND P6, PT, R0, 0x80, PT ;  /* 0x000000800000780c */ /* 0x000fc80003fc6270 */
[----:B---3--:R-:W-:Y:S01]  /*27b70*/  ISETP.LT.AND P0, PT, R118, UR4, !P6 ;  /* 0x0000000476007c0c */ /* 0x008fe2000f701270 */
[----:B------:R-:W-:Y:S01]  /*27b80*/  STS.128 [R80.X4], R28 ;  /* 0x0000001c50007388 */ /* 0x000fe20000004c00 */
[----:B------:R-:W-:-:S03]  /*27b90*/  IMAD.WIDE R116, R0, R3, c[0x0][0x160] ;  /* 0x0000580000747625 */ /* 0x000fc600078e0203 */
[----:B------:R-:W-:Y:S04]  /*27ba0*/  STS.128 [R80.X4+0x210], R32 ;  /* 0x0002102050007388 */ /* 0x000fe80000004c00 */
[----:B------:R-:W-:Y:S04]  /*27bb0*/  STS.128 [R80.X4+0x420], R20 ;  /* 0x0004201450007388 */ /* 0x000fe80000004c00 */
[----:B------:R-:W-:Y:S04]  /*27bc0*/  STS.128 [R80.X4+0x630], R24 ;  /* 0x0006301850007388 */ /* 0x000fe80000004c00 */
[----:B------:R-:W-:Y:S06]  /*27bd0*/  BAR.SYNC 0x0 ;  /* 0x0000000000007b1d */ /* 0x000fec0000000000 */
[----:B------:R-:W3:Y:S04]  /*27be0*/  LDS.128 R56, [R2] ;  /* 0x0000000002387984 */ /* 0x000ee80000000c00 */
[----:B------:R-:W1:Y:S04]  /*27bf0*/  LDS.128 R36, [R2+0x840] ;  /* 0x0008400002247984 */ /* 0x000e680000000c00 */
[----:B------:R-:W1:Y:S04]  /*27c00*/  LDS.128 R40, [R2+0x1080] ;  /* 0x0010800002287984 */ /* 0x000e680000000c00 */
[----:B------:R-:W-:Y:S04]  /*27c10*/  LDS.128 R44, [R2+0x18c0] ;  /* 0x0018c000022c7984 */ /* 0x000fe80000000c00 */
[----:B------:R-:W-:Y:S06]  /*27c20*/  BAR.SYNC 0x0 ;  /* 0x0000000000007b1d */ /* 0x000fec0000000000 */
[----:B------:R-:W-:Y:S04]  /*27c30*/  STS.128 [R80.X4], R8 ;  /* 0x0000000850007388 */ /* 0x000fe80000004c00 */
[----:B------:R-:W-:Y:S04]  /*27c40*/  STS.128 [R80.X4+0x210], R12 ;  /* 0x0002100c50007388 */ /* 0x000fe80000004c00 */
[----:B------:R-:W-:Y:S04]  /*27c50*/  STS.128 [R80.X4+0x420], R16 ;  /* 0x0004201050007388 */ /* 0x000fe80000004c00 */
[----:B------:R-:W-:Y:S04]  /*27c60*/  STS.128 [R80.X4+0x630], R72 ;  /* 0x0006304850007388 */ /* 0x000fe80000004c00 */
[----:B------:R-:W-:Y:S06]  /*27c70*/  BAR.SYNC 0x0 ;  /* 0x0000000000007b1d */ /* 0x000fec0000000000 */
[----:B------:R-:W-:Y:S01]  /*27c80*/  P2R R8, PR, RZ, 0x1 ;  /* 0x00000001ff087803 */ /* 0x000fe20000000000 */
[----:B------:R-:W1:Y:S01]  /*27c90*/  @P0 LDG.E.EL.128 R112, [R116.64] ;  /* 0x0000000a74700981 */ /* 0x000e62000c2e1d00 */
[----:B----4-:R-:W-:-:S02]  /*27ca0*/  ISETP.LT.AND P0, PT, R139, UR4, !P6 ;  /* 0x000000048b007c0c */ /* 0x010fc4000f701270 */
[----:B------:R-:W-:Y:S02]  /*27cb0*/  ISETP.LT.AND P4, PT, R143, UR4, !P6 ;  /* 0x000000048f007c0c */ /* 0x000fe4000f781270 */
[----:B------:R-:W-:Y:S02]  /*27cc0*/  P2R R125, PR, RZ, 0x1 ;  /* 0x00000001ff7d7803 */ /* 0x000fe40000000000 */
[----:B-----5:R-:W-:-:S07]  /*27cd0*/  ISETP.LT.AND P3, PT, R142, UR4, !P6 ;  /* 0x000000048e007c0c */ /* 0x020fce000f761270 */
[----:B------:R-:W4:Y:S01]  /*27ce0*/  @P0 LDG.E.EL.128 R88, [R116.64] ;  /* 0x0000000a74580981 */ /* 0x000f22000c2e1d00 */
[----:B------:R-:W-:Y:S02]  /*27cf0*/  ISETP.LT.AND P0, PT, R138, UR4, !P6 ;  /* 0x000000048a007c0c */ /* 0x000fe4000f701270 */
[----:B------:R-:W-:Y:S01]  /*27d00*/  ISETP.LT.AND P2, PT, R141, UR4, !P6 ;  /* 0x000000048d007c0c */ /* 0x000fe2000f741270 */
[----:B------:R-:W5:Y:S01]  /*27d10*/  @P4 LDG.E.EL.128 R108, [R116.64] ;  /* 0x0000000a746c4981 */ /* 0x000f62000c2e1d00 */
[----:B------:R-:W-:Y:S02]  /*27d20*/  P2R R126, PR, RZ, 0x1 ;  /* 0x00000001ff7e7803 */ /* 0x000fe40000000000 */
[----:B------:R-:W-:Y:S01]  /*27d30*/  ISETP.LT.AND P1, PT, R140, UR4, !P6 ;  /* 0x000000048c007c0c */ /* 0x000fe2000f721270 */
[----:B------:R-:W2:Y:S06]  /*27d40*/  @P3 LDG.E.EL.128 R104, [R116.64] ;  /* 0x0000000a74683981 */ /* 0x000eac000c2e1d00 */
[----:B------:R-:W3:Y:S01]  /*27d50*/  @P0 LDG.E.EL.128 R84, [R116.64] ;  /* 0x0000000a74540981 */ /* 0x000ee2000c2e1d00 */
[----:B------:R-:W-:Y:S01]  /*27d60*/  ISETP.LT.AND P0, PT, R137, UR4, !P6 ;  /* 0x0000000489007c0c */ /* 0x000fe2000f701270 */
[----:B------:R-:W-:-:S02]  /*27d70*/  CS2R R80, SRZ ;  /* 0x0000000000507805 */ /* 0x000fc4000001ff00 */
[----:B------:R-:W3:Y:S01]  /*27d80*/  @P2 LDG.E.EL.128 R100, [R116.64] ;  /* 0x0000000a74642981 */ /* 0x000ee2000c2e1d00 */
[----:B------:R-:W-:-:S03]  /*27d90*/  P2R R127, PR, RZ, 0x1 ;  /* 0x00000001ff7f7803 */ /* 0x000fc60000000000 */
[----:B------:R-:W4:Y:S06]  /*27da0*/  @P1 LDG.E.EL.128 R96, [R116.64] ;  /* 0x0000000a74601981 */ /* 0x000f2c000c2e1d00 */
[----:B------:R-:W4:Y:S01]  /*27db0*/  @P0 LDG.E.EL.128 R80, [R116.64] ;  /* 0x0000000a74500981 */ /* 0x000f22000c2e1d00 */
[----:B------:R-:W-:Y:S01]  /*27dc0*/  ISETP.LT.AND P0, PT, R136, UR4, !P6 ;  /* 0x0000000488007c0c */ /* 0x000fe2000f701270 */
[----:B------:R-:W-:Y:S01]  /*27dd0*/  CS2R R72, SRZ ;  /* 0x0000000000487805 */ /* 0x000fe2000001ff00 */
[----:B------:R-:W-:-:S11]  /*27de0*/  CS2R R74, SRZ ;  /* 0x00000000004a7805 */ /* 0x000fd6000001ff00 */
[----:B------:R-:W4:Y:S01]  /*27df0*/  @P0 LDG.E.EL.128 R72, [R116.64] ;  /* 0x0000000a74480981 */ /* 0x000f22000c2e1d00 */
[----:B------:R-:W-:Y:S02]  /*27e00*/  P2R R9, PR, RZ, 0x10 ;  /* 0x00000010ff097803 */ /* 0x000fe40000000000 */
[----:B------:R-:W-:Y:S02]  /*27e10*/  P2R R128, PR, RZ, 0x1 ;  /* 0x00000001ff807803 */ /* 0x000fe40000000000 */
[----:B------:R-:W-:Y:S02]  /*27e20*/  ISETP.LT.AND P5, PT, R135, UR4, !P6 ;  /* 0x0000000487007c0c */ /* 0x000fe4000f7a1270 */
[----:B------:R-:W-:Y:S02]  /*27e30*/  P2R R10, PR, RZ, 0x8 ;  /* 0x00000008ff0a7803 */ /* 0x000fe40000000000 */
[----:B------:R-:W-:Y:S02]  /*27e40*/  ISETP.LT.AND P4, PT, R134, UR4, !P6 ;  /* 0x0000000486007c0c */ /* 0x000fe4000f781270 */
[----:B------:R-:W-:-:S02]  /*27e50*/  ISETP.LT.AND P0, PT, R130, UR4, !P6 ;  /* 0x0000000482007c0c */ /* 0x000fc4000f701270 */
[----:B------:R-:W-:Y:S02]  /*27e60*/  P2R R11, PR, RZ, 0x4 ;  /* 0x00000004ff0b7803 */ /* 0x000fe40000000000 */
[----:B------:R-:W-:Y:S02]  /*27e70*/  P2R R124, PR, RZ, 0x2 ;  /* 0x00000002ff7c7803 */ /* 0x000fe40000000000 */
[----:B------:R-:W-:Y:S02]  /*27e80*/  ISETP.LT.AND P3, PT, R133, UR4, !P6 ;  /* 0x0000000485007c0c */ /* 0x000fe4000f761270 */
[----:B------:R-:W-:Y:S02]  /*27e90*/  ISETP.LT.AND P2, PT, R132, UR4, !P6 ;  /* 0x0000000484007c0c */ /* 0x000fe4000f741270 */
[----:B------:R-:W-:Y:S01]  /*27ea0*/  ISETP.LT.AND P1, PT, R131, UR4, !P6 ;  /* 0x0000000483007c0c */ /* 0x000fe2000f721270 */
        /* <DEDUP_REMOVED lines=12> */
[----:B------:R-:W4:Y:S01]  /*27f70*/  @P5 LDG.E.EL.128 R28, [R116.64] ;  /* 0x0000000a741c5981 */ /* 0x000f22000c2e1d00 */
[----:B------:R-:W-:-:S03]  /*27f80*/  ISETP.LT.AND P6, PT, R129, UR4, !P6 ;  /* 0x0000000481007c0c */ /* 0x000fc6000f7c1270 */
[----:B------:R-:W4:Y:S04]  /*27f90*/  @P4 LDG.E.EL.128 R32, [R116.64] ;  /* 0x0000000a74204981 */ /* 0x000f28000c2e1d00 */
[----:B------:R-:W4:Y:S01]  /*27fa0*/  @P0 LDG.E.EL.128 R12, [R116.64] ;  /* 0x0000000a740c0981 */ /* 0x000f22000c2e1d00 */
[----:B------:R-:W-:-:S03]  /*27fb0*/  P2R R123, PR, RZ, 0x20 ;  /* 0x00000020ff7b7803 */ /* 0x000fc60000000000 */
[----:B------:R-:W4:Y:S01]  /*27fc0*/  @P3 LDG.E.EL.128 R24, [R116.64] ;  /* 0x0000000a74183981 */ /* 0x000f22000c2e1d00 */
[----:B------:R-:W-:-:S03]  /*27fd0*/  P2R R122, PR, RZ, 0x10 ;  /* 0x00000010ff7a7803 */ /* 0x000fc60000000000 */
[----:B------:R-:W4:Y:S01]  /*27fe0*/  @P2 LDG.E.EL.128 R20, [R116.64] ;  /* 0x0000000a74142981 */ /* 0x000f22000c2e1d00 */
[----:B------:R-:W-:-:S03]  /*27ff0*/  P2R R121, PR, RZ, 0x8 ;  /* 0x00000008ff797803 */ /* 0x000fc60000000000 */
[----:B------:R-:W4:Y:S01]  /*28000*/  @P1 LDG.E.EL.128 R16, [R116.64] ;  /* 0x0000000a74101981 */ /* 0x000f22000c2e1d00 */
[----:B------:R-:W-:Y:S02]  /*28010*/  P2R R120, PR, RZ, 0x4 ;  /* 0x00000004ff787803 */ /* 0x000fe40000000000 */
[----:B------:R-:W-:Y:S02]  /*28020*/  ISETP.NE.AND P5, PT, R11, RZ, PT ;  /* 0x000000ff0b00720c */ /* 0x000fe40003fa5270 */
[----:B------:R-:W-:Y:S02]  /*28030*/  ISETP.NE.AND P4, PT, R10, RZ, PT ;  /* 0x000000ff0a00720c */ /* 0x000fe40003f85270 */
[----:B------:R-:W-:Y:S01]  /*28040*/  ISETP.NE.AND P3, PT, R9, RZ, PT ;  /* 0x000000ff0900720c */ /* 0x000fe20003f65270 */
[----:B------:R-:W-:Y:S01]  /*28050*/  CS2R R10, SRZ ;  /* 0x00000000000a7805 */ /* 0x000fe2000001ff00 */
[----:B------:R-:W-:Y:S02]  /*28060*/  ISETP.NE.AND P2, PT, R8, RZ, PT ;  /* 0x000000ff0800720c */ /* 0x000fe40003f45270 */
[----:B------:R-:W-:-:S06]  /*28070*/  CS2R R8, SRZ ;  /* 0x0000000000087805 */ /* 0x000fcc000001ff00 */
[----:B------:R-:W4:Y:S01]  /*28080*/  @P6 LDG.E.EL.128 R8, [R116.64] ;  /* 0x0000000a74086981 */ /* 0x000f22000c2e1d00 */
[-C--:B------:R-:W-:Y:S02]  /*28090*/  LEA R118, R118, R0.reuse, 0x7 ;  /* 0x0000000076767211 */ /* 0x080fe400078e38ff */
[----:B------:R-:W-:Y:S02]  /*280a0*/  P2R R119, PR, RZ, 0x2 ;  /* 0x00000002ff777803 */ /* 0x000fe40000000000 */
[----:B------:R-:W-:Y:S01]  /*280b0*/  ISETP.NE.AND P1, PT, R124, RZ, PT ;  /* 0x000000ff7c00720c */ /* 0x000fe20003f25270 */
[----:B-1----:R-:W-:Y:S01]  /*280c0*/  FADD R114, R94, R114 ;  /* 0x000000725e727221 */ /* 0x002fe20000000000 */
[-C--:B------:R-:W-:Y:S01]  /*280d0*/  LEA R94, R143, R0.reuse, 0x7 ;  /* 0x000000008f5e7211 */ /* 0x080fe200078e38ff */
[----:B------:R-:W-:Y:S01]  /*280e0*/  FADD R112, R92, R112 ;  /* 0x000000705c707221 */ /* 0x000fe20000000000 */
[----:B------:R-:W-:Y:S01]  /*280f0*/  FADD R113, R93, R113 ;  /* 0x000000715d717221 */ /* 0x000fe20000000000 */
[----:B------:R-:W-:Y:S01]  /*28100*/  FADD R115, R95, R115 ;  /* 0x000000735f737221 */ /* 0x000fe20000000000 */
[-C--:B------:R-:W-:Y:S01]  /*28110*/  IMAD.WIDE R92, R118, R3.reuse, c[0x0][0x178] ;  /* 0x00005e00765c7625 */ /* 0x080fe200078e0203 */
[----:B-----5:R-:W-:Y:S01]  /*28120*/  FADD R110, R70, R110 ;  /* 0x0000006e466e7221 */ /* 0x020fe20000000000 */
[-C--:B------:R-:W-:Y:S01]  /*28130*/  LEA R70, R142, R0.reuse, 0x7 ;  /* 0x000000008e467211 */ /* 0x080fe200078e38ff */
[----:B------:R-:W-:Y:S01]  /*28140*/  FADD R108, R68, R108 ;  /* 0x0000006c446c7221 */ /* 0x000fe20000000000 */
[----:B------:R-:W-:Y:S01]  /*28150*/  FADD R109, R69, R109 ;  /* 0x0000006d456d7221 */ /* 0x000fe20000000000 */
[----:B------:R-:W-:Y:S01]  /*28160*/  FADD R111, R71, R111 ;  /* 0x0000006f476f7221 */ /* 0x000fe20000000000 */
[-C--:B------:R-:W-:Y:S01]  /*28170*/  IMAD.WIDE R68, R94, R3.reuse, c[0x0][0x178] ;  /* 0x00005e005e447625 */ /* 0x080fe200078e0203 */
[----:B--2---:R-:W-:Y:S01]  /*28180*/  FADD R104, R52, R104 ;  /* 0x0000006834687221 */ /* 0x004fe20000000000 */
[----:B------:R-:W-:Y:S01]  /*28190*/  FADD R105, R53, R105 ;  /* 0x0000006935697221 */ /* 0x000fe20000000000 */
[----:B------:R-:W-:Y:S01]  /*281a0*/  FADD R106, R54, R106 ;  /* 0x0000006a366a7221 */ /* 0x000fe20000000000 */
[----:B------:R-:W-:Y:S01]  /*281b0*/  FADD R107, R55, R107 ;  /* 0x0000006b376b7221 */ /* 0x000fe20000000000 */
[----:B------:R-:W-:Y:S01]  /*281c0*/  IMAD.WIDE R52, R70, R3, c[0x0][0x178] ;  /* 0x00005e0046347625 */ /* 0x000fe200078e0203 */
[----:B------:R-:W-:Y:S01]  /*281d0*/  LEA R54, R141, R0, 0x7 ;  /* 0x000000008d367211 */ /* 0x000fe200078e38ff */
[----:B------:R-:W-:Y:S01]  /*281e0*/  @P2 STG.E.128 [R92.64], R112 ;  /* 0x000000705c002986 */ /* 0x000fe2000c101d0a */
[----:B---3--:R-:W-:Y:S01]  /*281f0*/  FADD R100, R4, R100 ;  /* 0x0000006404647221 */ /* 0x008fe20000000000 */
[----:B------:R-:W-:-:S02]  /*28200*/  FADD R101, R5, R101 ;  /* 0x0000006505657221 */ /* 0x000fc40000000000 */
[----:B------:R-:W-:Y:S01]  /*28210*/  @P3 STG.E.128 [R68.64], R108 ;  /* 0x0000006c44003986 */ /* 0x000fe2000c101d0a */
[----:B------:R-:W-:Y:S01]  /*28220*/  FADD R102, R6, R102 ;  /* 0x0000006606667221 */ /* 0x000fe20000000000 */
[----:B------:R-:W-:Y:S01]  /*28230*/  FADD R103, R7, R103 ;  /* 0x0000006707677221 */ /* 0x000fe20000000000 */
[-C--:B------:R-:W-:Y:S01]  /*28240*/  IMAD.WIDE R4, R54, R3.reuse, c[0x0][0x178] ;  /* 0x00005e0036047625 */ /* 0x080fe200078e0203 */
[----:B------:R1:W-:Y:S01]  /*28250*/  @P4 STG.E.128 [R52.64], R104 ;  /* 0x0000006834004986 */ /* 0x0003e2000c101d0a */
[-C--:B------:R-:W-:Y:S02]  /*28260*/  LEA R6, R140, R0.reuse, 0x7 ;  /* 0x000000008c067211 */ /* 0x080fe400078e38ff */
[----:B------:R-:W-:Y:S01]  /*28270*/  ISETP.NE.AND P2, PT, R125, RZ, PT ;  /* 0x000000ff7d00720c */ /* 0x000fe20003f45270 */
[----:B------:R2:W-:Y:S01]  /*28280*/  @P5 STG.E.128 [R4.64], R100 ;  /* 0x0000006404005986 */ /* 0x0005e2000c101d0a */
[----:B------:R-:W-:Y:S01]  /*28290*/  ISETP.NE.AND P3, PT, R126, RZ, PT ;  /* 0x000000ff7e00720c */ /* 0x000fe20003f65270 */
[----:B----4-:R-:W-:Y:S01]  /*282a0*/  FADD R76, R76, R96 ;  /* 0x000000604c4c7221 */ /* 0x010fe20000000000 */
[----:B------:R-:W-:Y:S01]  /*282b0*/  FADD R77, R77, R97 ;  /* 0x000000614d4d7221 */ /* 0x000fe20000000000 */
[----:B------:R-:W-:Y:S01]  /*282c0*/  FADD R78, R78, R98 ;  /* 0x000000624e4e7221 */ /* 0x000fe20000000000 */
[----:B------:R-:W-:Y:S01]  /*282d0*/  FADD R79, R79, R99 ;  /* 0x000000634f4f7221 */ /* 0x000fe20000000000 */
[----:B------:R-:W-:Y:S01]  /*282e0*/  IMAD.WIDE R6, R6, R3, c[0x0][0x178] ;  /* 0x00005e0006067625 */ /* 0x000fe200078e0203 */
[----:B-1----:R-:W-:-:S05]  /*282f0*/  LEA R52, R139, R0, 0x7 ;  /* 0x000000008b347211 */ /* 0x002fca00078e38ff */
[-C--:B--2---:R-:W-:Y:S01]  /*28300*/  IMAD.WIDE R4, R52, R3.reuse, c[0x0][0x178] ;  /* 0x00005e0034047625 */ /* 0x084fe200078e0203 */
[-C--:B------:R-:W-:Y:S01]  /*28310*/  LEA R52, R138, R0.reuse, 0x7 ;  /* 0x000000008a347211 */ /* 0x080fe200078e38ff */
[----:B------:R1:W-:Y:S01]  /*28320*/  @P1 STG.E.128 [R6.64], R76 ;  /* 0x0000004c06001986 */ /* 0x0003e2000c101d0a */
[----:B------:R-:W-:Y:S01]  /*28330*/  FADD R64, R64, R88 ;  /* 0x0000005840407221 */ /* 0x000fe20000000000 */
        /* <DEDUP_REMOVED lines=8> */
[-C--:B------:R-:W-:Y:S01]  /*283c0*/  LEA R48, R136, R0.reuse, 0x7 ;  /* 0x0000000088307211 */ /* 0x080fe200078e38ff */
[----:B------:R2:W-:Y:S01]  /*283d0*/  @P2 STG.E.128 [R4.64], R64 ;  /* 0x0000004004002986 */ /* 0x0005e2000c101d0a */
[----:B------:R-:W-:Y:S01]  /*283e0*/  FADD R81, R49, R81 ;  /* 0x0000005131517221 */ /* 0x000fe20000000000 */
[----:B-1----:R-:W-:Y:S01]  /*283f0*/  IMAD.WIDE R6, R52, R3, c[0x0][0x178] ;  /* 0x00005e0034067625 */ /* 0x002fe200078e0203 */
[----:B------:R-:W-:Y:S01]  /*28400*/  LEA R52, R137, R0, 0x7 ;  /* 0x0000000089347211 */ /* 0x000fe200078e38ff */
[----:B------:R-:W-:Y:S01]  /*28410*/  FADD R76, R56, R72 ;  /* 0x00000048384c7221 */ /* 0x000fe20000000000 */
[----:B------:R-:W-:Y:S01]  /*28420*/  FADD R77, R57, R73 ;  /* 0x00000049394d7221 */ /* 0x000fe20000000000 */
[----:B------:R-:W-:Y:S01]  /*28430*/  FADD R78, R58, R74 ;  /* 0x0000004a3a4e7221 */ /* 0x000fe20000000000 */
[----:B------:R-:W-:Y:S01]  /*28440*/  FADD R79, R59, R75 ;  /* 0x0000004b3b4f7221 */ /* 0x000fe20000000000 */
[----:B------:R1:W-:Y:S01]  /*28450*/  @P3 STG.E.128 [R6.64], R60 ;  /* 0x0000003c06003986 */ /* 0x0003e2000c101d0a */
[----:B------:R-:W-:Y:S01]  /*28460*/  FADD R82, R50, R82 ;  /* 0x0000005232527221 */ /* 0x000fe20000000000 */
[----:B------:R-:W-:-:S02]  /*28470*/  FADD R83, R51, R83 ;  /* 0x0000005333537221 */ /* 0x000fc40000000000 */
[----:B------:R-:W3:Y:S01]  /*28480*/  LDS.128 R56, [R2+0x1080] ;  /* 0x0010800002387984 */ /* 0x000ee20000000c00 */
[----:B--2---:R-:W-:-:S03]  /*28490*/  IMAD.WIDE R4, R52, R3, c[0x0][0x178] ;  /* 0x00005e0034047625 */ /* 0x004fc600078e0203 */
[----:B------:R-:W-:Y:S04]  /*284a0*/  LDS.128 R52, [R2+0x840] ;  /* 0x0008400002347984 */ /* 0x000fe80000000c00 */
[----:B------:R-:W-:Y:S01]  /*284b0*/  LDS.128 R60, [R2+0x18c0] ;  /* 0x0018c000023c7984 */ /* 0x000fe20000000c00 */
[----:B-1----:R-:W-:-:S03]  /*284c0*/  IMAD.WIDE R6, R48, R3, c[0x0][0x178] ;  /* 0x00005e0030067625 */ /* 0x002fc600078e0203 */
[----:B------:R-:W1:Y:S01]  /*284d0*/  LDS.128 R48, [R2] ;  /* 0x0000000002307984 */ /* 0x000e620000000c00 */
[----:B------:R-:W-:Y:S02]  /*284e0*/  ISETP.NE.AND P4, PT, R127, RZ, PT ;  /* 0x000000ff7f00720c */ /* 0x000fe40003f85270 */
[----:B------:R-:W-:Y:S02]  /*284f0*/  ISETP.NE.AND P5, PT, R128, RZ, PT ;  /* 0x000000ff8000720c */ /* 0x000fe40003fa5270 */
[----:B------:R-:W-:Y:S02]  /*28500*/  ISETP.NE.AND P3, PT, R121, RZ, PT ;  /* 0x000000ff7900720c */ /* 0x000fe40003f65270 */
[----:B------:R-:W-:-:S07]  /*28510*/  ISETP.NE.AND P2, PT, R120, RZ, PT ;  /* 0x000000ff7800720c */ /* 0x000fce0003f45270 */
[----:B------:R2:W-:Y:S01]  /*28520*/  @P4 STG.E.128 [R4.64], R80 ;  /* 0x0000005004004986 */ /* 0x0005e2000c101d0a */
[----:B------:R-:W-:-:S03]  /*28530*/  ISETP.NE.AND P4, PT, R122, RZ, PT ;  /* 0x000000ff7a00720c */ /* 0x000fc60003f85270 */
[----:B------:R4:W-:Y:S01]  /*28540*/  @P5 STG.E.128 [R6.64], R76 ;  /* 0x0000004c06005986 */ /* 0x0009e2000c101d0a */
[----:B------:R-:W-:Y:S02]  /*28550*/  ISETP.NE.AND P5, PT, R123, RZ, PT ;  /* 0x000000ff7b00720c */ /* 0x000fe40003fa5270 */
[----:B------:R-:W-:Y:S02]  /*28560*/  ISETP.NE.AND P1, PT, R119, RZ, PT ;  /* 0x000000ff7700720c */ /* 0x000fe40003f25270 */
[-C--:B------:R-:W-:Y:S02]  /*28570*/  LEA R64, R134, R0.reuse, 0x7 ;  /* 0x0000000086407211 */ /* 0x080fe400078e38ff */
[-C--:B------:R-:W-:Y:S02]  /*28580*/  LEA R66, R133, R0.reuse, 0x7 ;  /* 0x0000000085427211 */ /* 0x080fe400078e38ff */
[-C--:B------:R-:W-:Y:S02]  /*28590*/  LEA R68, R132, R0.reuse, 0x7 ;  /* 0x0000000084447211 */ /* 0x080fe400078e38ff */
[-C--:B--2---:R-:W-:Y:S01]  /*285a0*/  LEA R4, R135, R0.reuse, 0x7 ;  /* 0x0000000087047211 */ /* 0x084fe200078e38ff */
[----:B------:R-:W-:Y:S01]  /*285b0*/  FADD R28, R36, R28 ;  /* 0x0000001c241c7221 */ /* 0x000fe20000000000 */
[-C--:B------:R-:W-:Y:S01]  /*285c0*/  LEA R70, R131, R0.reuse, 0x7 ;  /* 0x0000000083467211 */ /* 0x080fe200078e38ff */
[----:B------:R-:W-:Y:S01]  /*285d0*/  FADD R29, R37, R29 ;  /* 0x0000001d251d7221 */ /* 0x000fe20000000000 */
[-C--:B------:R-:W-:Y:S01]  /*285e0*/  LEA R72, R130, R0.reuse, 0x7 ;  /* 0x0000000082487211 */ /* 0x080fe200078e38ff */
[----:B------:R-:W-:Y:S01]  /*285f0*/  FADD R30, R38, R30 ;  /* 0x0000001e261e7221 */ /* 0x000fe20000000000 */
[----:B------:R-:W-:Y:S01]  /*28600*/  FADD R31, R39, R31 ;  /* 0x0000001f271f7221 */ /* 0x000fe20000000000 */
[-C--:B------:R-:W-:Y:S01]  /*28610*/  IMAD.WIDE R4, R4, R3.reuse, c[0x0][0x178] ;  /* 0x00005e0004047625 */ /* 0x080fe200078e0203 */
[----:B------:R-:W-:Y:S01]  /*28620*/  FADD R32, R40, R32 ;  /* 0x0000002028207221 */ /* 0x000fe20000000000 */
[----:B------:R-:W-:Y:S01]  /*28630*/  FADD R33, R41, R33 ;  /* 0x0000002129217221 */ /* 0x000fe20000000000 */
[----:B------:R-:W-:Y:S01]  /*28640*/  FADD R34, R42, R34 ;  /* 0x000000222a227221 */ /* 0x000fe20000000000 */
[----:B------:R-:W-:Y:S01]  /*28650*/  FADD R35, R43, R35 ;  /* 0x000000232b237221 */ /* 0x000fe20000000000 */
[----:B---3--:R-:W-:Y:S01]  /*28660*/  FADD R56, R56, R12 ;  /* 0x0000000c38387221 */ /* 0x008fe20000000000 */
[----:B------:R-:W-:Y:S01]  /*28670*/  FADD R57, R57, R13 ;  /* 0x0000000d39397221 */ /* 0x000fe20000000000 */
[-C--:B----4-:R-:W-:Y:S01]  /*28680*/  IMAD.WIDE R6, R64, R3.reuse, c[0x0][0x178] ;  /* 0x00005e0040067625 */ /* 0x090fe200078e0203 */
[----:B------:R-:W-:Y:S01]  /*28690*/  FADD R24, R44, R24 ;  /* 0x000000182c187221 */ /* 0x000fe20000000000 */
[----:B------:R-:W-:Y:S01]  /*286a0*/  FADD R25, R45, R25 ;  /* 0x000000192d197221 */ /* 0x000fe20000000000 */
[----:B------:R-:W-:Y:S01]  /*286b0*/  FADD R26, R46, R26 ;  /* 0x0000001a2e1a7221 */ /* 0x000fe20000000000 */
[----:B------:R-:W-:Y:S01]  /*286c0*/  FADD R27, R47, R27 ;  /* 0x0000001b2f1b7221 */ /* 0x000fe20000000000 */
[----:B------:R-:W-:Y:S01]  /*286d0*/  FADD R58, R58, R14 ;  /* 0x0000000e3a3a7221 */ /* 0x000fe20000000000 */
[----:B------:R-:W-:Y:S01]  /*286e0*/  FADD R59, R59, R15 ;  /* 0x0000000f3b3b7221 */ /* 0x000fe20000000000 */
[-C--:B------:R-:W-:Y:S01]  /*286f0*/  IMAD.WIDE R12, R66, R3.reuse, c[0x0][0x178] ;  /* 0x00005e00420c7625 */ /* 0x080fe200078e0203 */
[----:B-1----:R-:W-:Y:S01]  /*28700*/  FADD R20, R48, R20 ;  /* 0x0000001430147221 */ /* 0x002fe20000000000 */
[----:B------:R-:W-:Y:S01]  /*28710*/  FADD R21, R49, R21 ;  /* 0x0000001531157221 */ /* 0x000fe20000000000 */
[----:B------:R-:W-:Y:S01]  /*28720*/  FADD R22, R50, R22 ;  /* 0x0000001632167221 */ /* 0x000fe20000000000 */
[----:B------:R-:W-:Y:S01]  /*28730*/  FADD R23, R51, R23 ;  /* 0x0000001733177221 */ /* 0x000fe20000000000 */
[----:B------:R-:W-:Y:S01]  /*28740*/  FADD R52, R52, R16 ;  /* 0x0000001034347221 */ /* 0x000fe20000000000 */
[----:B------:R-:W-:Y:S01]  /*28750*/  FADD R53, R53, R17 ;  /* 0x0000001135357221 */ /* 0x000fe20000000000 */
[-C--:B------:R-:W-:Y:S01]  /*28760*/  IMAD.WIDE R14, R68, R3.reuse, c[0x0][0x178] ;  /* 0x00005e00440e7625 */ /* 0x080fe200078e0203 */
[----:B------:R-:W-:Y:S01]  /*28770*/  FADD R54, R54, R18 ;  /* 0x0000001236367221 */ /* 0x000fe20000000000 */
[----:B------:R-:W-:Y:S01]  /*28780*/  FADD R55, R55, R19 ;  /* 0x0000001337377221 */ /* 0x000fe20000000000 */
[----:B------:R1:W-:Y:S01]  /*28790*/  @P5 STG.E.128 [R4.64], R28 ;  /* 0x0000001c04005986 */ /* 0x0003e2000c101d0a */
[----:B------:R-:W-:Y:S01]  /*287a0*/  IMAD.WIDE R16, R70, R3, c[0x0][0x178] ;  /* 0x00005e0046107625 */ /* 0x000fe200078e0203 */
[----:B------:R-:W-:-:S02]  /*287b0*/  LEA R0, R129, R0, 0x7 ;  /* 0x0000000081007211 */ /* 0x000fc400078e38ff */
[----:B------:R1:W-:Y:S01]  /*287c0*/  @P4 STG.E.128 [R6.64], R32 ;  /* 0x0000002006004986 */ /* 0x0003e2000c101d0a */
[----:B------:R-:W-:-:S03]  /*287d0*/  IMAD.WIDE R18, R72, R3, c[0x0][0x178] ;  /* 0x00005e0048127625 */ /* 0x000fc600078e0203 */
[----:B------:R1:W-:Y:S04]  /*287e0*/  @P3 STG.E.128 [R12.64], R24 ;  /* 0x000000180c003986 */ /* 0x0003e8000c101d0a */
[----:B------:R1:W-:Y:S04]  /*287f0*/  @P2 STG.E.128 [R14.64], R20 ;  /* 0x000000140e002986 */ /* 0x0003e8000c101d0a */
[----:B------:R1:W-:Y:S01]  /*28800*/  @P1 STG.E.128 [R16.64], R52 ;  /* 0x0000003410001986 */ /* 0x0003e2000c101d0a */
[----:B------:R-:W-:-:S03]  /*28810*/  FADD R8, R60, R8 ;  /* 0x000000083c087221 */ /* 0x000fc60000000000 */
[----:B------:R1:W-:Y:S01]  /*28820*/  @P0 STG.E.128 [R18.64], R56 ;  /* 0x0000003812000986 */ /* 0x0003e2000c101d0a */
[----:B------:R-:W-:Y:S01]  /*28830*/  FADD R9, R61, R9 ;  /* 0x000000093d097221 */ /* 0x000fe20000000000 */
[----:B------:R-:W-:Y:S01]  /*28840*/  FADD R10, R62, R10 ;  /* 0x0000000a3e0a7221 */ /* 0x000fe20000000000 */
[----:B------:R-:W-:Y:S01]  /*28850*/  FADD R11, R63, R11 ;  /* 0x0000000b3f0b7221 */ /* 0x000fe20000000000 */
[----:B------:R-:W-:Y:S01]  /*28860*/  IMAD.WIDE R2, R0, R3, c[0x0][0x178] ;  /* 0x00005e0000027625 */ /* 0x000fe200078e0203 */
[----:B------:R-:W-:Y:S06]  /*28870*/  @!P6 EXIT ;  /* 0x000000000000e94d */ /* 0x000fec0003800000 */
[----:B------:R-:W-:Y:S01]  /*28880*/  STG.E.128 [R2.64], R8 ;  /* 0x0000000802007986 */ /* 0x000fe2000c101d0a */
[----:B------:R-:W-:Y:S05]  /*28890*/  EXIT ;  /* 0x000000000000794d */ /* 0x000fea0003800000 */
.L_x_2:
[----:B------:R-:W-:-:S00]  /*288a0*/  BRA `(.L_x_2) ;  /* 0xfffffff000007947 */ /* 0x000fc0000383ffff */
[----:B------:R-:W-:-:S00]  /*288b0*/  NOP ;  /* 0x0000000000007918 */ /* 0x000fc00000000000 */
        /* <DEDUP_REMOVED lines=12> */
.L_x_3:


//--------------------- .nv.shared.triton_mm      --------------------------
	.section	.nv.shared.triton_mm,"aw",@nobits
	.align	16
